	.target	sm_90a

	.elftype	@"ET_EXEC"


//--------------------- .note.nv.tkinfo           --------------------------
	.section	.note.nv.tkinfo,"",@"SHT_NOTE"
	.sectionflags	@"SHF_NOTE_NV_TKINFO"
	.tkinfo
        /*0018*/ 	.word	0x00000002
        /*0030*/ 	.string	""
        /*0030*/ 	.string	"ptxas"
        /*0030*/ 	.string	"Cuda compilation tools, release 13.0, V13.0.88"
        /*0030*/ 	.string	"Build cuda_13.0.r13.0/compiler.36424714_0"
        /*0030*/ 	.string	"-v  -suppress-debug-info  -lineinfo  -arch sm_90a "



//--------------------- .note.nv.cuinfo           --------------------------
	.section	.note.nv.cuinfo,"",@"SHT_NOTE"
	.sectionflags	@"SHF_NOTE_NV_CUINFO"
        /*0018*/ 	.short	0x0002
        /*001a*/ 	.short	0x005a
        /*001c*/ 	.short	0x0082
	.zero		2


//--------------------- .nv.info                  --------------------------
	.section	.nv.info,"",@"SHT_CUDA_INFO"
	.align	4


	//----- nvinfo : EIATTR_REGCOUNT
	.align		4
        /*0000*/ 	.byte	0x04, 0x2f
        /*0002*/ 	.short	(.L_1 - .L_0)
	.align		4
.L_0:
        /*0004*/ 	.word	index@(matmul_kernel)
        /*0008*/ 	.word	0x000000a7


	//----- nvinfo : EIATTR_FRAME_SIZE
	.align		4
.L_1:
        /*000c*/ 	.byte	0x04, 0x11
        /*000e*/ 	.short	(.L_3 - .L_2)
	.align		4
.L_2:
        /*0010*/ 	.word	index@(matmul_kernel)
        /*0014*/ 	.word	0x00000000


	//----- nvinfo : EIATTR_MIN_STACK_SIZE
	.align		4
.L_3:
        /*0018*/ 	.byte	0x04, 0x12
        /*001a*/ 	.short	(.L_5 - .L_4)
	.align		4
.L_4:
        /*001c*/ 	.word	index@(matmul_kernel)
        /*0020*/ 	.word	0x00000000
.L_5:


//--------------------- .nv.compat                --------------------------
	.section	.nv.compat,"",@"SHT_CUDA_COMPAT_INFO"
	.align	4
        /*0000*/ 	.byte	0x02, 0x09, 0x01, 0x00, 0x02, 0x02, 0x04, 0x00, 0x02, 0x05, 0x05, 0x00, 0x03, 0x07, 0x01, 0x01
        /*0010*/ 	.byte	0x02, 0x03, 0x00, 0x00, 0x02, 0x06, 0x01, 0x00, 0x04, 0x0b, 0x08, 0x00, 0x00, 0x00, 0x00, 0x00
        /*0020*/ 	.byte	0x00, 0x00, 0x00, 0x00


//--------------------- .nv.info.matmul_kernel    --------------------------
	.section	.nv.info.matmul_kernel,"",@"SHT_CUDA_INFO"
	.sectionflags	@""
	.align	4


	//----- nvinfo : EIATTR_CUDA_API_VERSION
	.align		4
        /*0000*/ 	.byte	0x04, 0x37
        /*0002*/ 	.short	(.L_7 - .L_6)
.L_6:
        /*0004*/ 	.word	0x00000082


	//----- nvinfo : EIATTR_KPARAM_INFO
	.align		4
.L_7:
        /*0008*/ 	.byte	0x04, 0x17
        /*000a*/ 	.short	(.L_9 - .L_8)
.L_8:
        /*000c*/ 	.word	0x00000000
        /*0010*/ 	.short	0x000d
        /*0012*/ 	.short	0x0048
        /*0014*/ 	.byte	0x00, 0xf4, 0x21, 0x00


	//----- nvinfo : EIATTR_KPARAM_INFO
	.align		4
.L_9:
        /*0018*/ 	.byte	0x04, 0x17
        /*001a*/ 	.short	(.L_11 - .L_10)
.L_10:
        /*001c*/ 	.word	0x00000000
        /*0020*/ 	.short	0x000c
        /*0022*/ 	.short	0x0040
        /*0024*/ 	.byte	0x00, 0xf4, 0x21, 0x00


	//----- nvinfo : EIATTR_KPARAM_INFO
	.align		4
.L_11:
        /*0028*/ 	.byte	0x04, 0x17
        /*002a*/ 	.short	(.L_13 - .L_12)
.L_12:
        /*002c*/ 	.word	0x00000000
        /*0030*/ 	.short	0x000b
        /*0032*/ 	.short	0x0038
        /*0034*/ 	.byte	0x00, 0xf0, 0x11, 0x00


	//----- nvinfo : EIATTR_KPARAM_INFO
	.align		4
.L_13:
        /*0038*/ 	.byte	0x04, 0x17
        /*003a*/ 	.short	(.L_15 - .L_14)
.L_14:
        /*003c*/ 	.word	0x00000000
        /*0040*/ 	.short	0x000a
        /*0042*/ 	.short	0x0034
        /*0044*/ 	.byte	0x00, 0xf0, 0x11, 0x00


	//----- nvinfo : EIATTR_KPARAM_INFO
	.align		4
.L_15:
        /*0048*/ 	.byte	0x04, 0x17
        /*004a*/ 	.short	(.L_17 - .L_16)
.L_16:
        /*004c*/ 	.word	0x00000000
        /*0050*/ 	.short	0x0009
        /*0052*/ 	.short	0x0030
        /*0054*/ 	.byte	0x00, 0xf0, 0x11, 0x00


	//----- nvinfo : EIATTR_KPARAM_INFO
	.align		4
.L_17:
        /*0058*/ 	.byte	0x04, 0x17
        /*005a*/ 	.short	(.L_19 - .L_18)
.L_18:
        /*005c*/ 	.word	0x00000000
        /*0060*/ 	.short	0x0008
        /*0062*/ 	.short	0x002c
        /*0064*/ 	.byte	0x00, 0xf0, 0x11, 0x00


	//----- nvinfo : EIATTR_KPARAM_INFO
	.align		4
.L_19:
        /*0068*/ 	.byte	0x04, 0x17
        /*006a*/ 	.short	(.L_21 - .L_20)
.L_20:
        /*006c*/ 	.word	0x00000000
        /*0070*/ 	.short	0x0007
        /*0072*/ 	.short	0x0028
        /*0074*/ 	.byte	0x00, 0xf0, 0x11, 0x00


	//----- nvinfo : EIATTR_KPARAM_INFO
	.align		4
.L_21:
        /*0078*/ 	.byte	0x04, 0x17
        /*007a*/ 	.short	(.L_23 - .L_22)
.L_22:
        /*007c*/ 	.word	0x00000000
        /*0080*/ 	.short	0x0006
        /*0082*/ 	.short	0x0024
        /*0084*/ 	.byte	0x00, 0xf0, 0x11, 0x00


	//----- nvinfo : EIATTR_KPARAM_INFO
	.align		4
.L_23:
        /*0088*/ 	.byte	0x04, 0x17
        /*008a*/ 	.short	(.L_25 - .L_24)
.L_24:
        /*008c*/ 	.word	0x00000000
        /*0090*/ 	.short	0x0005
        /*0092*/ 	.short	0x0020
        /*0094*/ 	.byte	0x00, 0xf0, 0x11, 0x00


	//----- nvinfo : EIATTR_KPARAM_INFO
	.align		4
.L_25:
        /*0098*/ 	.byte	0x04, 0x17
        /*009a*/ 	.short	(.L_27 - .L_26)
.L_26:
        /*009c*/ 	.word	0x00000000
        /*00a0*/ 	.short	0x0004
        /*00a2*/ 	.short	0x001c
        /*00a4*/ 	.byte	0x00, 0xf0, 0x11, 0x00


	//----- nvinfo : EIATTR_KPARAM_INFO
	.align		4
.L_27:
        /*00a8*/ 	.byte	0x04, 0x17
        /*00aa*/ 	.short	(.L_29 - .L_28)
.L_28:
        /*00ac*/ 	.word	0x00000000
        /*00b0*/ 	.short	0x0003
        /*00b2*/ 	.short	0x0018
        /*00b4*/ 	.byte	0x00, 0xf0, 0x11, 0x00


	//----- nvinfo : EIATTR_KPARAM_INFO
	.align		4
.L_29:
        /*00b8*/ 	.byte	0x04, 0x17
        /*00ba*/ 	.short	(.L_31 - .L_30)
.L_30:
        /*00bc*/ 	.word	0x00000000
        /*00c0*/ 	.short	0x0002
        /*00c2*/ 	.short	0x0010
        /*00c4*/ 	.byte	0x00, 0xf4, 0x21, 0x00


	//----- nvinfo : EIATTR_KPARAM_INFO
	.align		4
.L_31:
        /*00c8*/ 	.byte	0x04, 0x17
        /*00ca*/ 	.short	(.L_33 - .L_32)
.L_32:
        /*00cc*/ 	.word	0x00000000
        /*00d0*/ 	.short	0x0001
        /*00d2*/ 	.short	0x0008
        /*00d4*/ 	.byte	0x00, 0xf4, 0x21, 0x00


	//----- nvinfo : EIATTR_KPARAM_INFO
	.align		4
.L_33:
        /*00d8*/ 	.byte	0x04, 0x17
        /*00da*/ 	.short	(.L_35 - .L_34)
.L_34:
        /*00dc*/ 	.word	0x00000000
        /*00e0*/ 	.short	0x0000
        /*00e2*/ 	.short	0x0000
        /*00e4*/ 	.byte	0x00, 0xf4, 0x21, 0x00


	//----- nvinfo : EIATTR_EXPLICIT_CLUSTER
	.align		4
.L_35:
        /*00e8*/ 	.byte	0x01, 0x3e
	.zero		2


	//----- nvinfo : EIATTR_CTA_PER_CLUSTER
	.align		4
        /*00ec*/ 	.byte	0x04, 0x3d
        /*00ee*/ 	.short	(.L_37 - .L_36)
.L_36:
        /*00f0*/ 	.word	0x00000002
        /*00f4*/ 	.word	0x00000001
        /*00f8*/ 	.word	0x00000001


	//----- nvinfo : EIATTR_SPARSE_MMA_MASK
	.align		4
.L_37:
        /*00fc*/ 	.byte	0x03, 0x50
        /*00fe*/ 	.short	0x0000


	//----- nvinfo : EIATTR_MAXREG_COUNT
	.align		4
        /*0100*/ 	.byte	0x03, 0x1b
        /*0102*/ 	.short	0x00ff


	//----- nvinfo : EIATTR_NUM_BARRIERS
	.align		4
        /*0104*/ 	.byte	0x02, 0x4c
        /*0106*/ 	.byte	0x01
	.zero		1


	//----- nvinfo : EIATTR_MERCURY_ISA_VERSION
	.align		4
        /*0108*/ 	.byte	0x03, 0x5f
        /*010a*/ 	.short	0x0101


	//----- nvinfo : EIATTR_EXIT_INSTR_OFFSETS
	.align		4
        /*010c*/ 	.byte	0x04, 0x1c
        /*010e*/ 	.short	(.L_39 - .L_38)


	//   ....[0]....
.L_38:
        /*0110*/ 	.word	0x000058f0


	//   ....[1]....
        /*0114*/ 	.word	0x00005910


	//----- nvinfo : EIATTR_REQNTID
	.align		4
.L_39:
        /*0118*/ 	.byte	0x04, 0x10
        /*011a*/ 	.short	(.L_41 - .L_40)
.L_40:
        /*011c*/ 	.word	0x00000080
        /*0120*/ 	.word	0x00000001
        /*0124*/ 	.word	0x00000001


	//----- nvinfo : EIATTR_CBANK_PARAM_SIZE
	.align		4
.L_41:
        /*0128*/ 	.byte	0x03, 0x19
        /*012a*/ 	.short	0x0050


	//----- nvinfo : EIATTR_PARAM_CBANK
	.align		4
        /*012c*/ 	.byte	0x04, 0x0a
        /*012e*/ 	.short	(.L_43 - .L_42)
	.align		4
.L_42:
        /*0130*/ 	.word	index@(.nv.constant0.matmul_kernel)
        /*0134*/ 	.short	0x0210
        /*0136*/ 	.short	0x0050


	//----- nvinfo : EIATTR_SW_WAR
	.align		4
.L_43:
        /*0138*/ 	.byte	0x04, 0x36
        /*013a*/ 	.short	(.L_45 - .L_44)
.L_44:
        /*013c*/ 	.word	0x00000008
.L_45:


//--------------------- .nv.callgraph             --------------------------
	.section	.nv.callgraph,"",@"SHT_CUDA_CALLGRAPH"
	.align	4
	.sectionentsize	8
	.align		4
        /*0000*/ 	.word	0x00000000
	.align		4
        /*0004*/ 	.word	0xffffffff
	.align		4
        /*0008*/ 	.word	0x00000000
	.align		4
        /*000c*/ 	.word	0xfffffffe
	.align		4
        /*0010*/ 	.word	0x00000000
	.align		4
        /*0014*/ 	.word	0xfffffffd
	.align		4
        /*0018*/ 	.word	0x00000000
	.align		4
        /*001c*/ 	.word	0xfffffffc


//--------------------- .text.matmul_kernel       --------------------------
	.section	.text.matmul_kernel,"ax",@progbits
	.align	128
        .global         matmul_kernel
        .type           matmul_kernel,@function
        .size           matmul_kernel,(.L_x_3 - matmul_kernel)
        .other          matmul_kernel,@"STO_CUDA_ENTRY STV_DEFAULT"
matmul_kernel:
.text.matmul_kernel:
[----:B------:R-:W-:Y:S08]  /*0000*/  LDC R1, c[0x0][0x28] ;  /* 0x00000a00ff017b82 */ /* 0x000ff00000000800 */
[----:B------:R-:W0:Y:S01]  /*0010*/  LDC.64 R10, c[0x0][0x228] ;  /* 0x00008a00ff0a7b82 */ /* 0x000e220000000a00 */
[----:B------:R-:W1:Y:S01]  /*0020*/  S2R R21, SR_CgaCtaId ;  /* 0x0000000000157919 */ /* 0x000e620000008800 */
[----:B------:R-:W-:Y:S01]  /*0030*/  ULDC.64 UR16, c[0x0][0x208] ;  /* 0x0000820000107ab9 */ /* 0x000fe20000000a00 */
[----:B------:R-:W-:-:S02]  /*0040*/  CS2R R56, SRZ ;  /* 0x0000000000387805 */ /* 0x000fc4000001ff00 */
[----:B------:R-:W-:Y:S02]  /*0050*/  CS2R R58, SRZ ;  /* 0x00000000003a7805 */ /* 0x000fe4000001ff00 */
[----:B------:R-:W-:Y:S02]  /*0060*/  CS2R R60, SRZ ;  /* 0x00000000003c7805 */ /* 0x000fe4000001ff00 */
[----:B------:R-:W-:Y:S02]  /*0070*/  CS2R R62, SRZ ;  /* 0x00000000003e7805 */ /* 0x000fe4000001ff00 */
[----:B------:R-:W-:Y:S01]  /*0080*/  CS2R R64, SRZ ;  /* 0x0000000000407805 */ /* 0x000fe2000001ff00 */
[----:B------:R-:W2:Y:S01]  /*0090*/  S2UR UR4, SR_CTAID.X ;  /* 0x00000000000479c3 */ /* 0x000ea20000002500 */
[----:B------:R-:W-:Y:S02]  /*00a0*/  CS2R R66, SRZ ;  /* 0x0000000000427805 */ /* 0x000fe4000001ff00 */
[----:B------:R-:W-:-:S02]  /*00b0*/  CS2R R68, SRZ ;  /* 0x0000000000447805 */ /* 0x000fc4000001ff00 */
[----:B------:R-:W-:Y:S02]  /*00c0*/  CS2R R70, SRZ ;  /* 0x0000000000467805 */ /* 0x000fe4000001ff00 */
[----:B------:R-:W-:Y:S02]  /*00d0*/  CS2R R72, SRZ ;  /* 0x0000000000487805 */ /* 0x000fe4000001ff00 */
[----:B------:R-:W-:Y:S02]  /*00e0*/  CS2R R74, SRZ ;  /* 0x00000000004a7805 */ /* 0x000fe4000001ff00 */
[----:B------:R-:W-:Y:S02]  /*00f0*/  CS2R R76, SRZ ;  /* 0x00000000004c7805 */ /* 0x000fe4000001ff00 */
        /* <DEDUP_REMOVED lines=8> */
[----:B------:R-:W-:Y:S01]  /*0180*/  CS2R R30, SRZ ;  /* 0x00000000001e7805 */ /* 0x000fe2000001ff00 */
[----:B0-----:R-:W-:Y:S01]  /*0190*/  VIADD R0, R11, 0x7f ;  /* 0x0000007f0b007836 */ /* 0x001fe20000000000 */
[----:B------:R-:W-:Y:S02]  /*01a0*/  CS2R R32, SRZ ;  /* 0x0000000000207805 */ /* 0x000fe4000001ff00 */
[----:B------:R-:W-:Y:S02]  /*01b0*/  CS2R R34, SRZ ;  /* 0x0000000000227805 */ /* 0x000fe4000001ff00 */
[----:B------:R-:W-:Y:S02]  /*01c0*/  CS2R R36, SRZ ;  /* 0x0000000000247805 */ /* 0x000fe4000001ff00 */
[----:B------:R-:W-:Y:S02]  /*01d0*/  CS2R R38, SRZ ;  /* 0x0000000000267805 */ /* 0x000fe4000001ff00 */
[----:B------:R-:W-:-:S02]  /*01e0*/  SHF.R.S32.HI R3, RZ, 0x1f, R0 ;  /* 0x0000001fff037819 */ /* 0x000fc40000011400 */
[----:B------:R-:W-:Y:S02]  /*01f0*/  CS2R R40, SRZ ;  /* 0x0000000000287805 */ /* 0x000fe4000001ff00 */
[----:B------:R-:W-:Y:S02]  /*0200*/  CS2R R42, SRZ ;  /* 0x00000000002a7805 */ /* 0x000fe4000001ff00 */
[----:B--2---:R-:W-:Y:S01]  /*0210*/  I2FP.F32.U32 R5, UR4 ;  /* 0x0000000400057c45 */ /* 0x004fe20008201000 */
[----:B------:R-:W-:Y:S01]  /*0220*/  ULDC UR4, c[0x0][0x150] ;  /* 0x0000540000047ab9 */ /* 0x000fe20000000800 */
[----:B------:R-:W-:Y:S02]  /*0230*/  LEA.HI R3, R3, R0, RZ, 0x7 ;  /* 0x0000000003037211 */ /* 0x000fe400078f38ff */
[----:B------:R-:W-:Y:S02]  /*0240*/  CS2R R44, SRZ ;  /* 0x00000000002c7805 */ /* 0x000fe4000001ff00 */
[----:B-1----:R-:W-:Y:S01]  /*0250*/  R2UR UR5, R21 ;  /* 0x00000000150572ca */ /* 0x002fe200000e0000 */
[----:B------:R-:W-:Y:S01]  /*0260*/  FMUL R5, R5, UR4 ;  /* 0x0000000405057c20 */ /* 0x000fe20008400000 */
[----:B------:R-:W-:Y:S01]  /*0270*/  SHF.R.S32.HI R3, RZ, 0x7, R3 ;  /* 0x00000007ff037819 */ /* 0x000fe20000011403 */
[----:B------:R-:W-:Y:S01]  /*0280*/  ULDC UR4, c[0x0][0x230] ;  /* 0x00008c0000047ab9 */ /* 0x000fe20000000800 */
[----:B------:R-:W-:Y:S01]  /*0290*/  IMAD.SHL.U32 R21, R21, 0x40, RZ ;  /* 0x0000004015157824 */ /* 0x000fe200078e00ff */
[----:B------:R-:W-:Y:S01]  /*02a0*/  UIADD3 UR4, UR4, 0x1f, URZ ;  /* 0x0000001f04047890 */ /* 0x000fe2000fffe03f */
[----:B------:R-:W-:Y:S01]  /*02b0*/  CS2R R46, SRZ ;  /* 0x00000000002e7805 */ /* 0x000fe2000001ff00 */
[----:B------:R-:W-:Y:S01]  /*02c0*/  IMAD.SHL.U32 R4, R3, 0x8, RZ ;  /* 0x0000000803047824 */ /* 0x000fe200078e00ff */
[----:B------:R-:W0:Y:S01]  /*02d0*/  F2I.U32.TRUNC.NTZ R5, R5 ;  /* 0x0000000500057305 */ /* 0x000e22000020f000 */
[----:B------:R-:W-:Y:S01]  /*02e0*/  UISETP.GE.AND UP0, UPT, UR4, 0x20, UPT ;  /* 0x000000200400788c */ /* 0x000fe2000bf06270 */
[----:B------:R-:W-:-:S02]  /*02f0*/  LOP3.LUT R21, R21, 0x40, RZ, 0xc0, !PT ;  /* 0x0000004015157812 */ /* 0x000fc400078ec0ff */
[----:B------:R-:W-:Y:S02]  /*0300*/  CS2R R48, SRZ ;  /* 0x0000000000307805 */ /* 0x000fe4000001ff00 */
[----:B------:R-:W-:Y:S02]  /*0310*/  IABS R7, R4 ;  /* 0x0000000400077213 */ /* 0x000fe40000000000 */
[----:B------:R-:W-:Y:S02]  /*0320*/  CS2R R50, SRZ ;  /* 0x0000000000327805 */ /* 0x000fe4000001ff00 */
[----:B------:R-:W-:Y:S02]  /*0330*/  CS2R R52, SRZ ;  /* 0x0000000000347805 */ /* 0x000fe4000001ff00 */
[----:B------:R-:W-:Y:S01]  /*0340*/  CS2R R54, SRZ ;  /* 0x0000000000367805 */ /* 0x000fe2000001ff00 */
[----:B------:R-:W1:Y:S01]  /*0350*/  I2F.RP R0, R7 ;  /* 0x0000000700007306 */ /* 0x000e620000209400 */
[----:B0-----:R-:W-:-:S07]  /*0360*/  IABS R13, R5 ;  /* 0x00000005000d7213 */ /* 0x001fce0000000000 */
[----:B-1----:R-:W0:Y:S02]  /*0370*/  MUFU.RCP R0, R0 ;  /* 0x0000000000007308 */ /* 0x002e240000001000 */
[----:B0-----:R-:W-:Y:S01]  /*0380*/  VIADD R2, R0, 0xffffffe ;  /* 0x0ffffffe00027836 */ /* 0x001fe20000000000 */
[----:B------:R-:W-:-:S05]  /*0390*/  IABS R0, R4 ;  /* 0x0000000400007213 */ /* 0x000fca0000000000 */
[----:B------:R0:W1:Y:S01]  /*03a0*/  F2I.FTZ.U32.TRUNC.NTZ R3, R2 ;  /* 0x0000000200037305 */ /* 0x000062000021f000 */
[----:B------:R-:W-:Y:S02]  /*03b0*/  IMAD.MOV R0, RZ, RZ, -R0 ;  /* 0x000000ffff007224 */ /* 0x000fe400078e0a00 */
[----:B0-----:R-:W-:Y:S02]  /*03c0*/  IMAD.MOV.U32 R2, RZ, RZ, RZ ;  /* 0x000000ffff027224 */ /* 0x001fe400078e00ff */
[----:B-1----:R-:W-:-:S04]  /*03d0*/  IMAD.MOV R6, RZ, RZ, -R3 ;  /* 0x000000ffff067224 */ /* 0x002fc800078e0a03 */
[----:B------:R-:W-:-:S04]  /*03e0*/  IMAD R9, R6, R7, RZ ;  /* 0x0000000706097224 */ /* 0x000fc800078e02ff */
[----:B------:R-:W-:-:S06]  /*03f0*/  IMAD.HI.U32 R2, R3, R9, R2 ;  /* 0x0000000903027227 */ /* 0x000fcc00078e0002 */
[----:B------:R-:W-:-:S04]  /*0400*/  IMAD.HI.U32 R2, R2, R13, RZ ;  /* 0x0000000d02027227 */ /* 0x000fc800078e00ff */
[----:B------:R-:W-:-:S05]  /*0410*/  IMAD R0, R2, R0, R13 ;  /* 0x0000000002007224 */ /* 0x000fca00078e020d */
[----:B------:R-:W-:-:S13]  /*0420*/  ISETP.GT.U32.AND P1, PT, R7, R0, PT ;  /* 0x000000000700720c */ /* 0x000fda0003f24070 */
[----:B------:R-:W-:Y:S02]  /*0430*/  @!P1 IMAD.IADD R0, R0, 0x1, -R7 ;  /* 0x0000000100009824 */ /* 0x000fe400078e0a07 */
[----:B------:R-:W-:Y:S01]  /*0440*/  @!P1 VIADD R2, R2, 0x1 ;  /* 0x0000000102029836 */ /* 0x000fe20000000000 */
[----:B------:R-:W-:Y:S02]  /*0450*/  ISETP.NE.AND P1, PT, R4, RZ, PT ;  /* 0x000000ff0400720c */ /* 0x000fe40003f25270 */
[----:B------:R-:W-:Y:S02]  /*0460*/  ISETP.GE.U32.AND P0, PT, R0, R7, PT ;  /* 0x000000070000720c */ /* 0x000fe40003f06070 */
[----:B------:R-:W-:-:S04]  /*0470*/  LOP3.LUT R0, R5, R4, RZ, 0x3c, !PT ;  /* 0x0000000405007212 */ /* 0x000fc800078e3cff */
[----:B------:R-:W-:Y:S01]  /*0480*/  ISETP.GE.AND P2, PT, R0, RZ, PT ;  /* 0x000000ff0000720c */ /* 0x000fe20003f46270 */
[----:B------:R-:W-:-:S05]  /*0490*/  VIADD R0, R10, 0x7f ;  /* 0x0000007f0a007836 */ /* 0x000fca0000000000 */
[----:B------:R-:W-:Y:S01]  /*04a0*/  SHF.R.S32.HI R3, RZ, 0x1f, R0 ;  /* 0x0000001fff037819 */ /* 0x000fe20000011400 */
[----:B------:R-:W-:-:S03]  /*04b0*/  @P0 VIADD R2, R2, 0x1 ;  /* 0x0000000102020836 */ /* 0x000fc60000000000 */
[----:B------:R-:W-:-:S03]  /*04c0*/  LEA.HI R3, R3, R0, RZ, 0x7 ;  /* 0x0000000003037211 */ /* 0x000fc600078f38ff */
[----:B------:R-:W-:Y:S01]  /*04d0*/  @!P2 IMAD.MOV R2, RZ, RZ, -R2 ;  /* 0x000000ffff02a224 */ /* 0x000fe200078e0a02 */
[----:B------:R-:W-:-:S05]  /*04e0*/  @!P1 LOP3.LUT R2, RZ, R4, RZ, 0x33, !PT ;  /* 0x00000004ff029212 */ /* 0x000fca00078e33ff */
[----:B------:R-:W-:Y:S02]  /*04f0*/  IMAD.SHL.U32 R6, R2, 0x8, RZ ;  /* 0x0000000802067824 */ /* 0x000fe400078e00ff */
[----:B------:R-:W-:-:S03]  /*0500*/  IMAD.MOV R2, RZ, RZ, -R2 ;  /* 0x000000ffff027224 */ /* 0x000fc600078e0a02 */
[----:B------:R-:W-:Y:S01]  /*0510*/  LEA.HI.SX32 R3, R3, -R6, 0x19 ;  /* 0x8000000603037211 */ /* 0x000fe200078fcaff */
[----:B------:R-:W-:-:S03]  /*0520*/  IMAD R4, R4, R2, R5 ;  /* 0x0000000204047224 */ /* 0x000fc600078e0205 */
[----:B------:R-:W-:Y:S02]  /*0530*/  VIMNMX R13, R3, 0x8, PT ;  /* 0x00000008030d7848 */ /* 0x000fe40003fe0100 */
[----:B------:R-:W-:Y:S02]  /*0540*/  IABS R9, R4 ;  /* 0x0000000400097213 */ /* 0x000fe40000000000 */
[----:B------:R-:W-:-:S04]  /*0550*/  IABS R7, R13 ;  /* 0x0000000d00077213 */ /* 0x000fc80000000000 */
[----:B------:R-:W0:Y:S08]  /*0560*/  I2F.RP R0, R7 ;  /* 0x0000000700007306 */ /* 0x000e300000209400 */
[----:B0-----:R-:W0:Y:S02]  /*0570*/  MUFU.RCP R0, R0 ;  /* 0x0000000000007308 */ /* 0x001e240000001000 */
[----:B0-----:R-:W-:-:S06]  /*0580*/  VIADD R3, R0, 0xffffffe ;  /* 0x0ffffffe00037836 */ /* 0x001fcc0000000000 */
[----:B------:R-:W0:Y:S02]  /*0590*/  F2I.FTZ.U32.TRUNC.NTZ R3, R3 ;  /* 0x0000000300037305 */ /* 0x000e24000021f000 */
[----:B0-----:R-:W-:-:S04]  /*05a0*/  IMAD.MOV R8, RZ, RZ, -R3 ;  /* 0x000000ffff087224 */ /* 0x001fc800078e0a03 */
[----:B------:R-:W-:Y:S01]  /*05b0*/  IMAD.MOV.U32 R2, RZ, RZ, R8 ;  /* 0x000000ffff027224 */ /* 0x000fe200078e0008 */
[----:B------:R-:W-:-:S03]  /*05c0*/  IABS R8, R13 ;  /* 0x0000000d00087213 */ /* 0x000fc60000000000 */
[----:B------:R-:W-:Y:S02]  /*05d0*/  IMAD R5, R2, R7, RZ ;  /* 0x0000000702057224 */ /* 0x000fe400078e02ff */
[----:B------:R-:W-:Y:S02]  /*05e0*/  IMAD.MOV.U32 R2, RZ, RZ, RZ ;  /* 0x000000ffff027224 */ /* 0x000fe400078e00ff */
[----:B------:R-:W-:Y:S02]  /*05f0*/  IMAD.MOV R0, RZ, RZ, -R8 ;  /* 0x000000ffff007224 */ /* 0x000fe400078e0a08 */
[----:B------:R-:W-:Y:S01]  /*0600*/  IMAD.HI.U32 R2, R3, R5, R2 ;  /* 0x0000000503027227 */ /* 0x000fe200078e0002 */
[----:B------:R-:W-:-:S04]  /*0610*/  MOV R3, 0x400 ;  /* 0x0000040000037802 */ /* 0x000fc80000000f00 */
[----:B------:R-:W-:Y:S01]  /*0620*/  R2UR UR6, R3 ;  /* 0x00000000030672ca */ /* 0x000fe200000e0000 */
[----:B------:R-:W-:-:S04]  /*0630*/  IMAD.HI.U32 R2, R2, R9, RZ ;  /* 0x0000000902027227 */ /* 0x000fc800078e00ff */
[----:B------:R-:W-:-:S05]  /*0640*/  IMAD R0, R2, R0, R9 ;  /* 0x0000000002007224 */ /* 0x000fca00078e0209 */
[----:B------:R-:W-:-:S03]  /*0650*/  ISETP.GT.U32.AND P1, PT, R7, R0, PT ;  /* 0x000000000700720c */ /* 0x000fc60003f24070 */
[----:B------:R-:W-:-:S10]  /*0660*/  ULEA UR6, UR5, UR6, 0x18 ;  /* 0x0000000605067291 */ /* 0x000fd4000f8ec03f */
[----:B------:R-:W-:Y:S02]  /*0670*/  @!P1 IMAD.IADD R0, R0, 0x1, -R7 ;  /* 0x0000000100009824 */ /* 0x000fe400078e0a07 */
[----:B------:R-:W-:Y:S01]  /*0680*/  @!P1 VIADD R2, R2, 0x1 ;  /* 0x0000000102029836 */ /* 0x000fe20000000000 */
[----:B------:R-:W-:Y:S02]  /*0690*/  ISETP.NE.AND P1, PT, R13, RZ, PT ;  /* 0x000000ff0d00720c */ /* 0x000fe40003f25270 */
[----:B------:R-:W-:Y:S02]  /*06a0*/  ISETP.GE.U32.AND P0, PT, R0, R7, PT ;  /* 0x000000070000720c */ /* 0x000fe40003f06070 */
[----:B------:R-:W-:-:S04]  /*06b0*/  LOP3.LUT R0, R4, R13, RZ, 0x3c, !PT ;  /* 0x0000000d04007212 */ /* 0x000fc800078e3cff */
[----:B------:R-:W-:-:S07]  /*06c0*/  ISETP.GE.AND P2, PT, R0, RZ, PT ;  /* 0x000000ff0000720c */ /* 0x000fce0003f46270 */
[----:B------:R-:W-:Y:S01]  /*06d0*/  @P0 VIADD R2, R2, 0x1 ;  /* 0x0000000102020836 */ /* 0x000fe20000000000 */
[----:B------:R-:W-:-:S05]  /*06e0*/  PLOP3.LUT P0, PT, PT, PT, UP0, 0x80, 0x0 ;  /* 0x000000000000781c */ /* 0x000fca0003f0f008 */
[----:B------:R-:W-:Y:S01]  /*06f0*/  @!P2 IMAD.MOV R2, RZ, RZ, -R2 ;  /* 0x000000ffff02a224 */ /* 0x000fe200078e0a02 */
[----:B------:R-:W-:-:S05]  /*0700*/  @!P1 LOP3.LUT R2, RZ, R13, RZ, 0x33, !PT ;  /* 0x0000000dff029212 */ /* 0x000fca00078e33ff */
[----:B------:R-:W-:Y:S02]  /*0710*/  IMAD.MOV R0, RZ, RZ, -R2 ;  /* 0x000000ffff007224 */ /* 0x000fe400078e0a02 */
[----:B------:R-:W-:Y:S02]  /*0720*/  IMAD.SHL.U32 R146, R2, 0x80, RZ ;  /* 0x0000008002927824 */ /* 0x000fe400078e00ff */
[----:B------:R-:W-:-:S03]  /*0730*/  IMAD R0, R13, R0, R4 ;  /* 0x000000000d007224 */ /* 0x000fc600078e0204 */
[----:B------:R-:W-:Y:S01]  /*0740*/  LOP3.LUT R17, R146, R21, RZ, 0xfc, !PT ;  /* 0x0000001592117212 */ /* 0x000fe200078efcff */
[----:B------:R-:W-:Y:S01]  /*0750*/  IMAD.IADD R4, R6, 0x1, R0 ;  /* 0x0000000106047824 */ /* 0x000fe200078e0200 */
[----:B------:R-:W-:Y:S01]  /*0760*/  LOP3.LUT R15, R146, 0x1, R21, 0xfe, !PT ;  /* 0x00000001920f7812 */ /* 0x000fe200078efe15 */
[----:B------:R-:W0:Y:S02]  /*0770*/  S2R R0, SR_TID.X ;  /* 0x0000000000007919 */ /* 0x000e240000002100 */
[----:B0-----:R-:W-:-:S05]  /*0780*/  LOP3.LUT R19, R0, 0x7f, RZ, 0xc0, !PT ;  /* 0x0000007f00137812 */ /* 0x001fca00078ec0ff */
[----:B------:R-:W-:Y:S01]  /*0790*/  IMAD R13, R4, 0x80, R19 ;  /* 0x00000080040d7824 */ /* 0x000fe200078e0213 */
[----:B------:R-:W-:Y:S06]  /*07a0*/  @!P0 BRA `(.L_x_0) ;  /* 0x0000003000188947 */ /* 0x000fec0003800000 */
[----:B------:R-:W-:Y:S01]  /*07b0*/  IABS R23, R10 ;  /* 0x0000000a00177213 */ /* 0x000fe20000000000 */
[----:B------:R-:W-:Y:S01]  /*07c0*/  ULDC UR7, c[0x0][0x240] ;  /* 0x0000900000077ab9 */ /* 0x000fe20000000800 */
[----:B------:R-:W-:Y:S01]  /*07d0*/  IABS R29, R11 ;  /* 0x0000000b001d7213 */ /* 0x000fe20000000000 */
[----:B------:R-:W-:Y:S01]  /*07e0*/  USHF.R.S32.HI UR5, URZ, 0x1f, UR4 ;  /* 0x0000001f3f057899 */ /* 0x000fe20008011404 */
[----:B------:R-:W0:Y:S01]  /*07f0*/  I2F.RP R7, R23 ;  /* 0x0000001700077306 */ /* 0x000e220000209400 */
[----:B------:R-:W-:Y:S01]  /*0800*/  IABS R8, R13 ;  /* 0x0000000d00087213 */ /* 0x000fe20000000000 */
[----:B------:R-:W-:Y:S01]  /*0810*/  ULDC.64 UR20, c[0x0][0x218] ;  /* 0x0000860000147ab9 */ /* 0x000fe20000000a00 */
[----:B------:R-:W-:Y:S01]  /*0820*/  ISETP.GE.AND P6, PT, R13, RZ, PT ;  /* 0x000000ff0d00720c */ /* 0x000fe20003fc6270 */
[----:B------:R-:W-:Y:S01]  /*0830*/  USHF.R.U32.HI UR10, URZ, 0x4, UR6 ;  /* 0x000000043f0a7899 */ /* 0x000fe20008011606 */
[----:B------:R-:W-:Y:S01]  /*0840*/  CS2R R56, SRZ ;  /* 0x0000000000387805 */ /* 0x000fe2000001ff00 */
[----:B------:R-:W-:Y:S01]  /*0850*/  ULEA.HI UR5, UR5, UR4, URZ, 0x5 ;  /* 0x0000000405057291 */ /* 0x000fe2000f8f283f */
[----:B------:R-:W-:Y:S01]  /*0860*/  CS2R R58, SRZ ;  /* 0x00000000003a7805 */ /* 0x000fe2000001ff00 */
[----:B------:R-:W1:Y:S01]  /*0870*/  I2F.RP R6, R29 ;  /* 0x0000001d00067306 */ /* 0x000e620000209400 */
[----:B------:R-:W-:Y:S01]  /*0880*/  ULDC UR8, c[0x0][0x234] ;  /* 0x00008d0000087ab9 */ /* 0x000fe20000000800 */
[----:B------:R-:W-:Y:S01]  /*0890*/  USGXT.U32 UR4, UR10, 0xe ;  /* 0x0000000e0a04789a */ /* 0x000fe20008000000 */
[----:B------:R-:W-:Y:S01]  /*08a0*/  CS2R R60, SRZ ;  /* 0x00000000003c7805 */ /* 0x000fe2000001ff00 */
[----:B------:R-:W-:Y:S01]  /*08b0*/  ULDC UR12, c[0x0][0x23c] ;  /* 0x00008f00000c7ab9 */ /* 0x000fe20000000800 */
[----:B------:R-:W-:Y:S01]  /*08c0*/  ULDC.64 UR14, c[0x0][0x210] ;  /* 0x00008400000e7ab9 */ /* 0x000fe20000000a00 */
[----:B------:R-:W-:Y:S01]  /*08d0*/  ULDC UR11, c[0x0][0x230] ;  /* 0x00008c00000b7ab9 */ /* 0x000fe20000000800 */
[----:B------:R-:W-:Y:S01]  /*08e0*/  USHF.L.U32 UR49, UR12, 0x5, URZ ;  /* 0x000000050c317899 */ /* 0x000fe2000800063f */
[----:B0-----:R-:W0:Y:S01]  /*08f0*/  MUFU.RCP R7, R7 ;  /* 0x0000000700077308 */ /* 0x001e220000001000 */
[----:B------:R-:W-:-:S02]  /*0900*/  CS2R R62, SRZ ;  /* 0x00000000003e7805 */ /* 0x000fc4000001ff00 */
[----:B------:R-:W-:Y:S02]  /*0910*/  CS2R R64, SRZ ;  /* 0x0000000000407805 */ /* 0x000fe4000001ff00 */
[----:B------:R-:W-:Y:S02]  /*0920*/  CS2R R66, SRZ ;  /* 0x0000000000427805 */ /* 0x000fe4000001ff00 */
[----:B------:R-:W-:Y:S02]  /*0930*/  CS2R R68, SRZ ;  /* 0x0000000000447805 */ /* 0x000fe4000001ff00 */
[----:B------:R-:W-:Y:S02]  /*0940*/  CS2R R70, SRZ ;  /* 0x0000000000467805 */ /* 0x000fe4000001ff00 */
[----:B------:R-:W-:Y:S02]  /*0950*/  CS2R R72, SRZ ;  /* 0x0000000000487805 */ /* 0x000fe4000001ff00 */
[----:B------:R-:W-:Y:S01]  /*0960*/  CS2R R74, SRZ ;  /* 0x00000000004a7805 */ /* 0x000fe2000001ff00 */
[----:B-1----:R-:W1:Y:S01]  /*0970*/  MUFU.RCP R6, R6 ;  /* 0x0000000600067308 */ /* 0x002e620000001000 */
        /* <DEDUP_REMOVED lines=11> */
[----:B------:R-:W-:Y:S01]  /*0a30*/  CS2R R48, SRZ ;  /* 0x0000000000307805 */ /* 0x000fe2000001ff00 */
[----:B------:R0:W2:Y:S01]  /*0a40*/  F2I.FTZ.U32.TRUNC.NTZ R5, R4 ;  /* 0x0000000400057305 */ /* 0x0000a2000021f000 */
[----:B------:R-:W-:Y:S02]  /*0a50*/  CS2R R50, SRZ ;  /* 0x0000000000327805 */ /* 0x000fe4000001ff00 */
[----:B------:R-:W-:-:S02]  /*0a60*/  CS2R R52, SRZ ;  /* 0x0000000000347805 */ /* 0x000fc4000001ff00 */
[----:B------:R-:W-:Y:S01]  /*0a70*/  CS2R R54, SRZ ;  /* 0x0000000000367805 */ /* 0x000fe2000001ff00 */
[----:B-1----:R-:W-:Y:S01]  /*0a80*/  VIADD R3, R6, 0xffffffe ;  /* 0x0ffffffe06037836 */ /* 0x002fe20000000000 */
[----:B------:R-:W-:Y:S01]  /*0a90*/  ULDC UR18, c[0x0][0x238] ;  /* 0x00008e0000127ab9 */ /* 0x000fe20000000800 */
[----:B------:R-:W-:Y:S01]  /*0aa0*/  UMOV UR9, 0x3fffffef ;  /* 0x3fffffef00097882 */ /* 0x000fe20000000000 */
[----:B------:R-:W-:Y:S01]  /*0ab0*/  USHF.L.U32 UR50, UR18, 0x5, URZ ;  /* 0x0000000512327899 */ /* 0x000fe2000800063f */
[----:B0-----:R-:W-:Y:S02]  /*0ac0*/  IMAD.MOV.U32 R4, RZ, RZ, RZ ;  /* 0x000000ffff047224 */ /* 0x001fe400078e00ff */
[----:B------:R-:W0:Y:S01]  /*0ad0*/  F2I.FTZ.U32.TRUNC.NTZ R3, R3 ;  /* 0x0000000300037305 */ /* 0x000e22000021f000 */
[----:B------:R-:W-:Y:S02]  /*0ae0*/  UIMAD UR19, UR18, 0x1f, URZ ;  /* 0x0000001f121378a4 */ /* 0x000fe4000f8e023f */
[----:B------:R-:W-:Y:S01]  /*0af0*/  UIMAD UR22, UR18, 0x1c, URZ ;  /* 0x0000001c121678a4 */ /* 0x000fe2000f8e023f */
[----:B--2---:R-:W-:Y:S01]  /*0b00*/  IMAD.MOV R2, RZ, RZ, -R5 ;  /* 0x000000ffff027224 */ /* 0x004fe200078e0a05 */
[----:B------:R-:W-:-:S02]  /*0b10*/  UIMAD UR23, UR18, 0x1b, URZ ;  /* 0x0000001b121778a4 */ /* 0x000fc4000f8e023f */
[----:B------:R-:W-:Y:S01]  /*0b20*/  UIMAD UR24, UR18, 0x1a, URZ ;  /* 0x0000001a121878a4 */ /* 0x000fe2000f8e023f */
[----:B------:R-:W-:Y:S01]  /*0b30*/  IMAD R9, R2, R23, RZ ;  /* 0x0000001702097224 */ /* 0x000fe200078e02ff */
[----:B------:R-:W-:Y:S01]  /*0b40*/  SHF.R.U32.HI R2, RZ, 0x5, R0 ;  /* 0x00000005ff027819 */ /* 0x000fe20000011600 */
[----:B------:R-:W-:Y:S02]  /*0b50*/  UIMAD UR25, UR18, 0x19, URZ ;  /* 0x00000019121978a4 */ /* 0x000fe4000f8e023f */
[----:B------:R-:W-:Y:S01]  /*0b60*/  IMAD.HI.U32 R5, R5, R9, R4 ;  /* 0x0000000905057227 */ /* 0x000fe200078e0004 */
[----:B------:R-:W-:Y:S01]  /*0b70*/  SGXT.U32 R2, R2, 0x2 ;  /* 0x000000020202781a */ /* 0x000fe20000000000 */
[----:B------:R-:W-:Y:S02]  /*0b80*/  UIMAD UR26, UR18, 0x18, URZ ;  /* 0x00000018121a78a4 */ /* 0x000fe4000f8e023f */
[----:B0-----:R-:W-:Y:S01]  /*0b90*/  IMAD.MOV R4, RZ, RZ, -R3 ;  /* 0x000000ffff047224 */ /* 0x001fe200078e0a03 */
[----:B------:R-:W-:Y:S01]  /*0ba0*/  LOP3.LUT R28, R146, R21, R2, 0xfe, !PT ;  /* 0x00000015921c7212 */ /* 0x000fe200078efe02 */
[----:B------:R-:W-:Y:S01]  /*0bb0*/  IMAD.HI.U32 R5, R5, R8, RZ ;  /* 0x0000000805057227 */ /* 0x000fe200078e00ff */
[----:B------:R-:W-:-:S02]  /*0bc0*/  UIMAD UR27, UR18, 0x17, URZ ;  /* 0x00000017121b78a4 */ /* 0x000fc4000f8e023f */
[C---:B------:R-:W-:Y:S01]  /*0bd0*/  LOP3.LUT R7, R28.reuse, 0x3c, RZ, 0xfc, !PT ;  /* 0x0000003c1c077812 */ /* 0x040fe200078efcff */
[----:B------:R-:W-:Y:S01]  /*0be0*/  IMAD.MOV R2, RZ, RZ, -R5 ;  /* 0x000000ffff027224 */ /* 0x000fe200078e0a05 */
[----:B------:R-:W-:Y:S01]  /*0bf0*/  LOP3.LUT R31, R28, 0x20, RZ, 0xfc, !PT ;  /* 0x000000201c1f7812 */ /* 0x000fe200078efcff */
[----:B------:R-:W-:Y:S01]  /*0c00*/  IMAD R5, R4, R29, RZ ;  /* 0x0000001d04057224 */ /* 0x000fe200078e02ff */
[----:B------:R-:W-:Y:S01]  /*0c10*/  IABS R6, R7 ;  /* 0x0000000700067213 */ /* 0x000fe20000000000 */
[----:B------:R-:W-:Y:S01]  /*0c20*/  IMAD R8, R23, R2, R8 ;  /* 0x0000000217087224 */ /* 0x000fe200078e0208 */
[----:B------:R-:W-:Y:S01]  /*0c30*/  ISETP.GE.AND P1, PT, R7, RZ, PT ;  /* 0x000000ff0700720c */ /* 0x000fe20003f26270 */
[----:B------:R-:W-:Y:S01]  /*0c40*/  IMAD.MOV.U32 R2, RZ, RZ, RZ ;  /* 0x000000ffff027224 */ /* 0x000fe200078e00ff */
[C---:B------:R-:W-:Y:S01]  /*0c50*/  LOP3.LUT R7, R28.reuse, 0x2c, RZ, 0xfc, !PT ;  /* 0x0000002c1c077812 */ /* 0x040fe200078efcff */
[----:B------:R-:W-:Y:S01]  /*0c60*/  IMAD.MOV.U32 R4, RZ, RZ, R6 ;  /* 0x000000ffff047224 */ /* 0x000fe200078e0006 */
[----:B------:R-:W-:Y:S01]  /*0c70*/  ISETP.GT.U32.AND P0, PT, R23, R8, PT ;  /* 0x000000081700720c */ /* 0x000fe20003f04070 */
[----:B------:R-:W-:Y:S01]  /*0c80*/  IMAD.HI.U32 R2, R3, R5, R2 ;  /* 0x0000000503027227 */ /* 0x000fe200078e0002 */
[C---:B------:R-:W-:Y:S01]  /*0c90*/  LOP3.LUT R5, R28.reuse, 0x34, RZ, 0xfc, !PT ;  /* 0x000000341c057812 */ /* 0x040fe200078efcff */
[----:B------:R-:W-:Y:S01]  /*0ca0*/  UIMAD UR28, UR18, 0x16, URZ ;  /* 0x00000016121c78a4 */ /* 0x000fe2000f8e023f */
[----:B------:R-:W-:Y:S01]  /*0cb0*/  LOP3.LUT R6, R28, 0x30, RZ, 0xfc, !PT ;  /* 0x000000301c067812 */ /* 0x000fe200078efcff */
[----:B------:R-:W-:Y:S01]  /*0cc0*/  UIMAD UR29, UR18, 0x15, URZ ;  /* 0x00000015121d78a4 */ /* 0x000fe2000f8e023f */
[----:B------:R-:W-:Y:S01]  /*0cd0*/  IABS R12, R5 ;  /* 0x00000005000c7213 */ /* 0x000fe20000000000 */
[----:B------:R-:W-:Y:S01]  /*0ce0*/  IMAD.HI.U32 R3, R2, R4, RZ ;  /* 0x0000000402037227 */ /* 0x000fe200078e00ff */
[----:B------:R-:W-:Y:S01]  /*0cf0*/  ISETP.GE.AND P4, PT, R5, RZ, PT ;  /* 0x000000ff0500720c */ /* 0x000fe20003f86270 */
[----:B------:R-:W-:Y:S01]  /*0d00*/  UIMAD UR30, UR18, 0x14, URZ ;  /* 0x00000014121e78a4 */ /* 0x000fe2000f8e023f */
[----:B------:R-:W-:Y:S01]  /*0d10*/  IABS R14, R6 ;  /* 0x00000006000e7213 */ /* 0x000fe20000000000 */
[----:B------:R-:W-:Y:S01]  /*0d20*/  IMAD.MOV R3, RZ, RZ, -R3 ;  /* 0x000000ffff037224 */ /* 0x000fe200078e0a03 */
[----:B------:R-:W-:Y:S01]  /*0d30*/  ISETP.GE.AND P2, PT, R6, RZ, PT ;  /* 0x000000ff0600720c */ /* 0x000fe20003f46270 */
[--C-:B------:R-:W-:Y:S01]  /*0d40*/  @!P0 IMAD.IADD R8, R8, 0x1, -R23.reuse ;  /* 0x0000000108088824 */ /* 0x100fe200078e0a17 */
[----:B------:R-:W-:Y:S01]  /*0d50*/  IABS R16, R7 ;  /* 0x0000000700107213 */ /* 0x000fe20000000000 */
[----:B------:R-:W-:Y:S01]  /*0d60*/  IMAD R3, R29, R3, R4 ;  /* 0x000000031d037224 */ /* 0x000fe200078e0204 */
[----:B------:R-:W-:Y:S01]  /*0d70*/  LOP3.LUT R4, R28, 0x38, RZ, 0xfc, !PT ;  /* 0x000000381c047812 */ /* 0x000fe200078efcff */
[C---:B------:R-:W-:Y:S01]  /*0d80*/  IMAD.HI.U32 R5, R2.reuse, R12, RZ ;  /* 0x0000000c02057227 */ /* 0x040fe200078e00ff */
[----:B------:R-:W-:Y:S01]  /*0d90*/  ISETP.GT.U32.AND P5, PT, R23, R8, PT ;  /* 0x000000081700720c */ /* 0x000fe20003fa4070 */
[----:B------:R-:W-:Y:S01]  /*0da0*/  UIMAD UR31, UR18, 0x13, URZ ;  /* 0x00000013121f78a4 */ /* 0x000fe2000f8e023f */
[----:B------:R-:W-:Y:S01]  /*0db0*/  IABS R9, R4 ;  /* 0x0000000400097213 */ /* 0x000fe20000000000 */
[----:B------:R-:W-:Y:S01]  /*0dc0*/  IMAD.HI.U32 R6, R2, R14, RZ ;  /* 0x0000000e02067227 */ /* 0x000fe200078e00ff */
[----:B------:R-:W-:Y:S01]  /*0dd0*/  ISETP.GE.AND P3, PT, R4, RZ, PT ;  /* 0x000000ff0400720c */ /* 0x000fe20003f66270 */
[----:B------:R-:W-:Y:S01]  /*0de0*/  UIMAD UR32, UR18, 0x12, URZ ;  /* 0x00000012122078a4 */ /* 0x000fe2000f8e023f */
[----:B------:R-:W-:Y:S01]  /*0df0*/  ISETP.GE.AND P0, PT, R7, RZ, PT ;  /* 0x000000ff0700720c */ /* 0x000fe20003f06270 */
[----:B------:R-:W-:Y:S01]  /*0e00*/  IMAD.HI.U32 R4, R2, R9, RZ ;  /* 0x0000000902047227 */ /* 0x000fe200078e00ff */
[C---:B------:R-:W-:Y:S01]  /*0e10*/  LOP3.LUT R30, R28.reuse, 0x24, RZ, 0xfc, !PT ;  /* 0x000000241c1e7812 */ /* 0x040fe200078efcff */
[----:B------:R-:W-:Y:S01]  /*0e20*/  UIMAD UR33, UR18, 0x11, URZ ;  /* 0x00000011122178a4 */ /* 0x000fe2000f8e023f */
[C---:B------:R-:W-:Y:S01]  /*0e30*/  LOP3.LUT R27, R28.reuse, 0x28, RZ, 0xfc, !PT ;  /* 0x000000281c1b7812 */ /* 0x040fe200078efcff */
[----:B------:R-:W-:Y:S01]  /*0e40*/  IMAD.MOV R4, RZ, RZ, -R4 ;  /* 0x000000ffff047224 */ /* 0x000fe200078e0a04 */
[----:B------:R-:W-:Y:S01]  /*0e50*/  LOP3.LUT R33, R28, 0x18, RZ, 0xfc, !PT ;  /* 0x000000181c217812 */ /* 0x000fe200078efcff */
[----:B------:R-:W-:Y:S01]  /*0e60*/  @!P5 IMAD.IADD R8, R8, 0x1, -R23 ;  /* 0x000000010808d824 */ /* 0x000fe200078e0a17 */
[----:B------:R-:W-:Y:S01]  /*0e70*/  ISETP.NE.AND P5, PT, R10, RZ, PT ;  /* 0x000000ff0a00720c */ /* 0x000fe20003fa5270 */
[C---:B------:R-:W-:Y:S01]  /*0e80*/  IMAD R4, R29.reuse, R4, R9 ;  /* 0x000000041d047224 */ /* 0x040fe200078e0209 */
[----:B------:R-:W-:Y:S01]  /*0e90*/  IABS R20, R33 ;  /* 0x0000002100147213 */ /* 0x000fe20000000000 */
[----:B------:R-:W-:Y:S01]  /*0ea0*/  IMAD.MOV.U32 R26, RZ, RZ, R8 ;  /* 0x000000ffff1a7224 */ /* 0x000fe200078e0008 */
[C---:B------:R-:W-:Y:S01]  /*0eb0*/  LOP3.LUT R32, R28.reuse, 0x1c, RZ, 0xfc, !PT ;  /* 0x0000001c1c207812 */ /* 0x040fe200078efcff */
[----:B------:R-:W-:Y:S01]  /*0ec0*/  IMAD.MOV R5, RZ, RZ, -R5 ;  /* 0x000000ffff057224 */ /* 0x000fe200078e0a05 */
[----:B------:R-:W-:Y:S01]  /*0ed0*/  LOP3.LUT R34, R28, 0x14, RZ, 0xfc, !PT ;  /* 0x000000141c227812 */ /* 0x000fe200078efcff */
[----:B------:R-:W-:Y:S01]  /*0ee0*/  @!P6 IMAD.MOV R26, RZ, RZ, -R26 ;  /* 0x000000ffff1ae224 */ /* 0x000fe200078e0a1a */
[C---:B------:R-:W-:Y:S01]  /*0ef0*/  ISETP.GT.U32.AND P6, PT, R29.reuse, R4, PT ;  /* 0x000000041d00720c */ /* 0x040fe20003fc4070 */
[----:B------:R-:W-:Y:S01]  /*0f00*/  IMAD.MOV R6, RZ, RZ, -R6 ;  /* 0x000000ffff067224 */ /* 0x000fe200078e0a06 */
[----:B------:R-:W-:Y:S01]  /*0f10*/  IABS R18, R32 ;  /* 0x0000002000127213 */ /* 0x000fe20000000000 */
[C---:B------:R-:W-:Y:S01]  /*0f20*/  IMAD R5, R29.reuse, R5, R12 ;  /* 0x000000051d057224 */ /* 0x040fe200078e020c */
[----:B------:R-:W-:Y:S01]  /*0f30*/  IABS R12, R27 ;  /* 0x0000001b000c7213 */ /* 0x000fe20000000000 */
[----:B------:R-:W-:Y:S01]  /*0f40*/  IMAD.HI.U32 R7, R2, R16, RZ ;  /* 0x0000001002077227 */ /* 0x000fe200078e00ff */
[----:B------:R-:W-:Y:S01]  /*0f50*/  @!P5 LOP3.LUT R26, RZ, R10, RZ, 0x33, !PT ;  /* 0x0000000aff1ad212 */ /* 0x000fe200078e33ff */
[----:B------:R-:W-:Y:S01]  /*0f60*/  USHF.L.U32 UR34, UR18, 0x4, URZ ;  /* 0x0000000412227899 */ /* 0x000fe2000800063f */
[C---:B------:R-:W-:Y:S01]  /*0f70*/  ISETP.GT.U32.AND P5, PT, R29.reuse, R3, PT ;  /* 0x000000031d00720c */ /* 0x040fe20003fa4070 */
[C---:B------:R-:W-:Y:S01]  /*0f80*/  IMAD R6, R29.reuse, R6, R14 ;  /* 0x000000061d067224 */ /* 0x040fe200078e020e */
[----:B------:R-:W-:Y:S01]  /*0f90*/  IABS R14, R30 ;  /* 0x0000001e000e7213 */ /* 0x000fe20000000000 */
[----:B------:R-:W-:Y:S01]  /*0fa0*/  IMAD.MOV R7, RZ, RZ, -R7 ;  /* 0x000000ffff077224 */ /* 0x000fe200078e0a07 */
[----:B------:R-:W-:Y:S01]  /*0fb0*/  LOP3.LUT R35, R28, 0x10, RZ, 0xfc, !PT ;  /* 0x000000101c237812 */ /* 0x000fe200078efcff */
[--C-:B------:R-:W-:Y:S01]  /*0fc0*/  @!P6 IMAD.IADD R4, R4, 0x1, -R29.reuse ;  /* 0x000000010404e824 */ /* 0x100fe200078e0a1d */
[----:B------:R-:W-:Y:S01]  /*0fd0*/  LOP3.LUT R36, R28, 0xc, RZ, 0xfc, !PT ;  /* 0x0000000c1c247812 */ /* 0x000fe200078efcff */
[C---:B------:R-:W-:Y:S01]  /*0fe0*/  IMAD R7, R29.reuse, R7, R16 ;  /* 0x000000071d077224 */ /* 0x040fe200078e0210 */
[----:B------:R-:W-:Y:S01]  /*0ff0*/  IABS R16, R31 ;  /* 0x0000001f00107213 */ /* 0x000fe20000000000 */
[----:B------:R-:W-:Y:S01]  /*1000*/  IMAD.HI.U32 R9, R2, R14, RZ ;  /* 0x0000000e02097227 */ /* 0x000fe200078e00ff */
[----:B------:R-:W-:Y:S01]  /*1010*/  ISETP.GT.U32.AND P6, PT, R29, R4, PT ;  /* 0x000000041d00720c */ /* 0x000fe20003fc4070 */
[----:B------:R-:W-:Y:S01]  /*1020*/  UIMAD UR35, UR18, 0xf, URZ ;  /* 0x0000000f122378a4 */ /* 0x000fe2000f8e023f */
[----:B------:R-:W-:Y:S01]  /*1030*/  IABS R22, R35 ;  /* 0x0000002300167213 */ /* 0x000fe20000000000 */
[--C-:B------:R-:W-:Y:S01]  /*1040*/  @!P5 IMAD.IADD R3, R3, 0x1, -R29.reuse ;  /* 0x000000010303d824 */ /* 0x100fe200078e0a1d */
[----:B------:R-:W-:Y:S01]  /*1050*/  LOP3.LUT R37, R28, 0x8, RZ, 0xfc, !PT ;  /* 0x000000081c257812 */ /* 0x000fe200078efcff */
[C---:B------:R-:W-:Y:S01]  /*1060*/  IMAD.HI.U32 R10, R2.reuse, R16, RZ ;  /* 0x00000010020a7227 */ /* 0x040fe200078e00ff */
[----:B------:R-:W-:Y:S01]  /*1070*/  IABS R23, R36 ;  /* 0x0000002400177213 */ /* 0x000fe20000000000 */
[----:B------:R-:W-:Y:S01]  /*1080*/  UIMAD UR36, UR18, 0xe, URZ ;  /* 0x0000000e122478a4 */ /* 0x000fe2000f8e023f */
[C---:B------:R-:W-:Y:S01]  /*1090*/  ISETP.GT.U32.AND P5, PT, R29.reuse, R3, PT ;  /* 0x000000031d00720c */ /* 0x040fe20003fa4070 */
[----:B------:R-:W-:Y:S01]  /*10a0*/  IMAD.MOV R10, RZ, RZ, -R10 ;  /* 0x000000ffff0a7224 */ /* 0x000fe200078e0a0a */
[----:B------:R-:W-:Y:S01]  /*10b0*/  IABS R24, R37 ;  /* 0x0000002500187213 */ /* 0x000fe20000000000 */
[----:B------:R-:W-:Y:S01]  /*10c0*/  IMAD.HI.U32 R8, R2, R12, RZ ;  /* 0x0000000c02087227 */ /* 0x000fe200078e00ff */
[----:B------:R-:W-:Y:S01]  /*10d0*/  IABS R25, R28 ;  /* 0x0000001c00197213 */ /* 0x000fe20000000000 */
[----:B------:R-:W-:Y:S01]  /*10e0*/  UIMAD UR37, UR18, 0xd, URZ ;  /* 0x0000000d122578a4 */ /* 0x000fe2000f8e023f */
[----:B------:R-:W-:Y:S01]  /*10f0*/  LOP3.LUT R38, R28, 0x4, RZ, 0xfc, !PT ;  /* 0x000000041c267812 */ /* 0x000fe200078efcff */
[----:B------:R-:W-:Y:S01]  /*1100*/  @!P6 IMAD.IADD R4, R4, 0x1, -R29 ;  /* 0x000000010404e824 */ /* 0x000fe200078e0a1d */
[C---:B------:R-:W-:Y:S01]  /*1110*/  ISETP.GT.U32.AND P6, PT, R29.reuse, R6, PT ;  /* 0x000000061d00720c */ /* 0x040fe20003fc4070 */
[----:B------:R-:W-:Y:S01]  /*1120*/  IMAD.MOV R9, RZ, RZ, -R9 ;  /* 0x000000ffff097224 */ /* 0x000fe200078e0a09 */
[----:B------:R-:W-:Y:S01]  /*1130*/  UIMAD UR38, UR18, 0xc, URZ ;  /* 0x0000000c122678a4 */ /* 0x000fe2000f8e023f */
[----:B------:R-:W-:Y:S01]  /*1140*/  IMAD R10, R29, R10, R16 ;  /* 0x0000000a1d0a7224 */ /* 0x000fe200078e0210 */
[----:B------:R-:W-:Y:S01]  /*1150*/  UIMAD UR39, UR18, 0xb, URZ ;  /* 0x0000000b122778a4 */ /* 0x000fe2000f8e023f */
[--C-:B------:R-:W-:Y:S01]  /*1160*/  @!P5 IMAD.IADD R3, R3, 0x1, -R29.reuse ;  /* 0x000000010303d824 */ /* 0x100fe200078e0a1d */
[C---:B------:R-:W-:Y:S01]  /*1170*/  ISETP.GT.U32.AND P5, PT, R29.reuse, R5, PT ;  /* 0x000000051d00720c */ /* 0x040fe20003fa4070 */
[----:B------:R-:W-:Y:S01]  /*1180*/  IMAD.MOV.U32 R16, RZ, RZ, R20 ;  /* 0x000000ffff107224 */ /* 0x000fe200078e0014 */
[----:B------:R-:W-:Y:S01]  /*1190*/  IABS R20, R34 ;  /* 0x0000002200147213 */ /* 0x000fe20000000000 */
[----:B------:R-:W-:Y:S01]  /*11a0*/  IMAD.MOV R8, RZ, RZ, -R8 ;  /* 0x000000ffff087224 */ /* 0x000fe200078e0a08 */
[----:B------:R-:W-:Y:S01]  /*11b0*/  UIMAD UR40, UR18, 0xa, URZ ;  /* 0x0000000a122878a4 */ /* 0x000fe2000f8e023f */
[----:B------:R-:W-:Y:S01]  /*11c0*/  IMAD R9, R29, R9, R14 ;  /* 0x000000091d097224 */ /* 0x000fe200078e020e */
[----:B------:R-:W-:Y:S01]  /*11d0*/  UIMAD UR41, UR18, 0x9, URZ ;  /* 0x00000009122978a4 */ /* 0x000fe2000f8e023f */
[----:B------:R-:W-:Y:S01]  /*11e0*/  @!P6 IMAD.IADD R6, R6, 0x1, -R29 ;  /* 0x000000010606e824 */ /* 0x000fe200078e0a1d */
[----:B------:R-:W-:Y:S01]  /*11f0*/  USHF.L.U32 UR42, UR18, 0x3, URZ ;  /* 0x00000003122a7899 */ /* 0x000fe2000800063f */
[----:B------:R-:W-:Y:S01]  /*1200*/  IMAD.HI.U32 R14, R2, R16, RZ ;  /* 0x00000010020e7227 */ /* 0x000fe200078e00ff */
[----:B------:R-:W-:-:S02]  /*1210*/  UIMAD UR43, UR18, 0x7, URZ ;  /* 0x00000007122b78a4 */ /* 0x000fc4000f8e023f */
[----:B------:R-:W-:Y:S01]  /*1220*/  ISETP.GT.U32.AND P6, PT, R29, R6, PT ;  /* 0x000000061d00720c */ /* 0x000fe20003fc4070 */
[----:B------:R-:W-:Y:S01]  /*1230*/  @!P5 IMAD.IADD R5, R5, 0x1, -R29 ;  /* 0x000000010505d824 */ /* 0x000fe200078e0a1d */
[----:B------:R-:W-:Y:S01]  /*1240*/  UIMAD UR44, UR18, 0x6, URZ ;  /* 0x00000006122c78a4 */ /* 0x000fe2000f8e023f */
[C---:B------:R-:W-:Y:S01]  /*1250*/  IMAD R8, R29.reuse, R8, R12 ;  /* 0x000000081d087224 */ /* 0x040fe200078e020c */
[----:B------:R-:W-:Y:S01]  /*1260*/  UIMAD UR45, UR18, 0x5, URZ ;  /* 0x00000005122d78a4 */ /* 0x000fe2000f8e023f */
[----:B------:R-:W-:Y:S01]  /*1270*/  @!P1 IMAD.MOV R3, RZ, RZ, -R3 ;  /* 0x000000ffff039224 */ /* 0x000fe200078e0a03 */
[C---:B------:R-:W-:Y:S01]  /*1280*/  ISETP.GT.U32.AND P5, PT, R29.reuse, R5, PT ;  /* 0x000000051d00720c */ /* 0x040fe20003fa4070 */
[C---:B------:R-:W-:Y:S01]  /*1290*/  IMAD.HI.U32 R12, R2.reuse, R18, RZ ;  /* 0x00000012020c7227 */ /* 0x040fe200078e00ff */
[C---:B------:R-:W-:Y:S01]  /*12a0*/  ISETP.GT.U32.AND P1, PT, R29.reuse, R7, PT ;  /* 0x000000071d00720c */ /* 0x040fe20003f24070 */
[----:B------:R-:W-:Y:S02]  /*12b0*/  USHF.L.U32 UR46, UR18, 0x2, URZ ;  /* 0x00000002122e7899 */ /* 0x000fe4000800063f */
[----:B------:R-:W-:Y:S01]  /*12c0*/  IMAD.MOV R14, RZ, RZ, -R14 ;  /* 0x000000ffff0e7224 */ /* 0x000fe200078e0a0e */
[----:B------:R-:W-:Y:S01]  /*12d0*/  UIMAD UR47, UR18, 0x3, URZ ;  /* 0x00000003122f78a4 */ /* 0x000fe2000f8e023f */
[----:B------:R-:W-:Y:S01]  /*12e0*/  @!P3 IMAD.MOV R4, RZ, RZ, -R4 ;  /* 0x000000ffff04b224 */ /* 0x000fe200078e0a04 */
[C---:B------:R-:W-:Y:S01]  /*12f0*/  ISETP.GT.U32.AND P3, PT, R29.reuse, R8, PT ;  /* 0x000000081d00720c */ /* 0x040fe20003f64070 */
[----:B------:R-:W-:Y:S01]  /*1300*/  IMAD.MOV R12, RZ, RZ, -R12 ;  /* 0x000000ffff0c7224 */ /* 0x000fe200078e0a0c */
[----:B------:R-:W-:Y:S01]  /*1310*/  USHF.L.U32 UR48, UR18, 0x1, URZ ;  /* 0x0000000112307899 */ /* 0x000fe2000800063f */
[----:B------:R-:W-:Y:S01]  /*1320*/  IMAD R14, R29, R14, R16 ;  /* 0x0000000e1d0e7224 */ /* 0x000fe200078e0210 */
[----:B------:R-:W-:Y:S01]  /*1330*/  USHF.R.S32.HI UR51, URZ, 0x1f, UR49 ;  /* 0x0000001f3f337899 */ /* 0x000fe20008011431 */
[----:B------:R-:W-:Y:S01]  /*1340*/  @!P5 IMAD.IADD R5, R5, 0x1, -R29 ;  /* 0x000000010505d824 */ /* 0x000fe200078e0a1d */
[----:B------:R-:W-:Y:S01]  /*1350*/  ISETP.GT.U32.AND P5, PT, R29, R9, PT ;  /* 0x000000091d00720c */ /* 0x000fe20003fa4070 */
[----:B------:R-:W-:Y:S01]  /*1360*/  IMAD.HI.U32 R16, R2, R20, RZ ;  /* 0x0000001402107227 */ /* 0x000fe200078e00ff */
[----:B------:R-:W-:-:S03]  /*1370*/  ULDC UR52, c[0x0][0x238] ;  /* 0x00008e0000347ab9 */ /* 0x000fc60000000800 */
[----:B------:R-:W-:Y:S01]  /*1380*/  @!P6 IMAD.IADD R6, R6, 0x1, -R29 ;  /* 0x000000010606e824 */ /* 0x000fe200078e0a1d */
[C---:B------:R-:W-:Y:S01]  /*1390*/  ISETP.GT.U32.AND P6, PT, R29.reuse, R10, PT ;  /* 0x0000000a1d00720c */ /* 0x040fe20003fc4070 */
[----:B------:R-:W-:Y:S02]  /*13a0*/  IMAD R12, R29, R12, R18 ;  /* 0x0000000c1d0c7224 */ /* 0x000fe400078e0212 */
[----:B------:R-:W-:-:S04]  /*13b0*/  IMAD.HI.U32 R18, R2, R22, RZ ;  /* 0x0000001602127227 */ /* 0x000fc800078e00ff */
[----:B------:R-:W-:Y:S02]  /*13c0*/  IMAD.MOV R16, RZ, RZ, -R16 ;  /* 0x000000ffff107224 */ /* 0x000fe400078e0a10 */
[----:B------:R-:W-:Y:S02]  /*13d0*/  IMAD.MOV R18, RZ, RZ, -R18 ;  /* 0x000000ffff127224 */ /* 0x000fe400078e0a12 */
[----:B------:R-:W-:Y:S02]  /*13e0*/  IMAD R16, R29, R16, R20 ;  /* 0x000000101d107224 */ /* 0x000fe400078e0214 */
[----:B------:R-:W-:Y:S01]  /*13f0*/  @!P1 IMAD.IADD R7, R7, 0x1, -R29 ;  /* 0x0000000107079824 */ /* 0x000fe200078e0a1d */
[----:B------:R-:W-:Y:S01]  /*1400*/  ISETP.GT.U32.AND P1, PT, R29, R12, PT ;  /* 0x0000000c1d00720c */ /* 0x000fe20003f24070 */
[----:B------:R-:W-:-:S04]  /*1410*/  IMAD.HI.U32 R20, R2, R23, RZ ;  /* 0x0000001702147227 */ /* 0x000fc800078e00ff */
[C---:B------:R-:W-:Y:S02]  /*1420*/  IMAD R18, R29.reuse, R18, R22 ;  /* 0x000000121d127224 */ /* 0x040fe400078e0216 */
[--C-:B------:R-:W-:Y:S01]  /*1430*/  @!P3 IMAD.IADD R8, R8, 0x1, -R29.reuse ;  /* 0x000000010808b824 */ /* 0x100fe200078e0a1d */
[----:B------:R-:W-:Y:S01]  /*1440*/  ISETP.GT.U32.AND P3, PT, R29, R14, PT ;  /* 0x0000000e1d00720c */ /* 0x000fe20003f64070 */
[----:B------:R-:W-:Y:S02]  /*1450*/  @!P5 IMAD.IADD R9, R9, 0x1, -R29 ;  /* 0x000000010909d824 */ /* 0x000fe400078e0a1d */
[----:B------:R-:W-:Y:S01]  /*1460*/  IMAD.HI.U32 R22, R2, R24, RZ ;  /* 0x0000001802167227 */ /* 0x000fe200078e00ff */
[----:B------:R-:W-:-:S03]  /*1470*/  ISETP.GT.U32.AND P5, PT, R29, R8, PT ;  /* 0x000000081d00720c */ /* 0x000fc60003fa4070 */
[----:B------:R-:W-:Y:S02]  /*1480*/  IMAD.MOV R20, RZ, RZ, -R20 ;  /* 0x000000ffff147224 */ /* 0x000fe400078e0a14 */
[----:B------:R-:W-:Y:S01]  /*1490*/  @!P4 IMAD.MOV R5, RZ, RZ, -R5 ;  /* 0x000000ffff05c224 */ /* 0x000fe200078e0a05 */
[C---:B------:R-:W-:Y:S01]  /*14a0*/  ISETP.GT.U32.AND P4, PT, R29.reuse, R7, PT ;  /* 0x000000071d00720c */ /* 0x040fe20003f84070 */
[----:B------:R-:W-:Y:S01]  /*14b0*/  @!P6 IMAD.IADD R10, R10, 0x1, -R29 ;  /* 0x000000010a0ae824 */ /* 0x000fe200078e0a1d */
[C---:B------:R-:W-:Y:S01]  /*14c0*/  ISETP.GT.U32.AND P6, PT, R29.reuse, R9, PT ;  /* 0x000000091d00720c */ /* 0x040fe20003fc4070 */
[----:B------:R-:W-:Y:S02]  /*14d0*/  IMAD.MOV R22, RZ, RZ, -R22 ;  /* 0x000000ffff167224 */ /* 0x000fe400078e0a16 */
[----:B------:R-:W-:Y:S02]  /*14e0*/  IMAD R20, R29, R20, R23 ;  /* 0x000000141d147224 */ /* 0x000fe400078e0217 */
[----:B------:R-:W-:-:S04]  /*14f0*/  IMAD.HI.U32 R23, R2, R25, RZ ;  /* 0x0000001902177227 */ /* 0x000fc800078e00ff */
[C---:B------:R-:W-:Y:S02]  /*1500*/  IMAD R22, R29.reuse, R22, R24 ;  /* 0x000000161d167224 */ /* 0x040fe400078e0218 */
[----:B------:R-:W-:Y:S01]  /*1510*/  IMAD.MOV R24, RZ, RZ, -R23 ;  /* 0x000000ffff187224 */ /* 0x000fe200078e0a17 */
[----:B------:R-:W-:Y:S01]  /*1520*/  SHF.R.S32.HI R23, RZ, 0x2, R0 ;  /* 0x00000002ff177819 */ /* 0x000fe20000011400 */
[----:B------:R-:W-:Y:S01]  /*1530*/  @!P1 IMAD.IADD R12, R12, 0x1, -R29 ;  /* 0x000000010c0c9824 */ /* 0x000fe200078e0a1d */
[C---:B------:R-:W-:Y:S01]  /*1540*/  ISETP.GT.U32.AND P1, PT, R29.reuse, R10, PT ;  /* 0x0000000a1d00720c */ /* 0x040fe20003f24070 */
[----:B------:R-:W-:Y:S01]  /*1550*/  IMAD R25, R29, R24, R25 ;  /* 0x000000181d197224 */ /* 0x000fe200078e0219 */
[----:B------:R-:W-:Y:S01]  /*1560*/  IABS R24, R38 ;  /* 0x0000002600187213 */ /* 0x000fe20000000000 */
[--C-:B------:R-:W-:Y:S01]  /*1570*/  @!P3 IMAD.IADD R14, R14, 0x1, -R29.reuse ;  /* 0x000000010e0eb824 */ /* 0x100fe200078e0a1d */
[----:B------:R-:W-:Y:S01]  /*1580*/  SGXT R23, R23, 0x1 ;  /* 0x000000011717781a */ /* 0x000fe20000000200 */
[----:B------:R-:W-:Y:S01]  /*1590*/  @!P2 IMAD.MOV R6, RZ, RZ, -R6 ;  /* 0x000000ffff06a224 */ /* 0x000fe200078e0a06 */
[----:B------:R-:W-:Y:S01]  /*15a0*/  ISETP.GT.U32.AND P2, PT, R29, R12, PT ;  /* 0x0000000c1d00720c */ /* 0x000fe20003f44070 */
[--C-:B------:R-:W-:Y:S01]  /*15b0*/  @!P4 IMAD.IADD R7, R7, 0x1, -R29.reuse ;  /* 0x000000010707c824 */ /* 0x100fe200078e0a1d */
[C---:B------:R-:W-:Y:S01]  /*15c0*/  ISETP.GT.U32.AND P3, PT, R29.reuse, R14, PT ;  /* 0x0000000e1d00720c */ /* 0x040fe20003f64070 */
[--C-:B------:R-:W-:Y:S01]  /*15d0*/  @!P5 IMAD.IADD R8, R8, 0x1, -R29.reuse ;  /* 0x000000010808d824 */ /* 0x100fe200078e0a1d */
[----:B------:R-:W-:Y:S01]  /*15e0*/  ISETP.GT.U32.AND P4, PT, R29, R16, PT ;  /* 0x000000101d00720c */ /* 0x000fe20003f84070 */
[----:B------:R-:W-:Y:S01]  /*15f0*/  @!P6 IMAD.IADD R9, R9, 0x1, -R29 ;  /* 0x000000010909e824 */ /* 0x000fe200078e0a1d */
[C---:B------:R-:W-:Y:S01]  /*1600*/  ISETP.GT.U32.AND P5, PT, R29.reuse, R18, PT ;  /* 0x000000121d00720c */ /* 0x040fe20003fa4070 */
[----:B------:R-:W-:Y:S01]  /*1610*/  IMAD.HI.U32 R2, R2, R24, RZ ;  /* 0x0000001802027227 */ /* 0x000fe200078e00ff */
[----:B------:R-:W-:-:S03]  /*1620*/  ISETP.GT.U32.AND P6, PT, R29, R20, PT ;  /* 0x000000141d00720c */ /* 0x000fc60003fc4070 */
[----:B------:R-:W-:Y:S02]  /*1630*/  IMAD.MOV R2, RZ, RZ, -R2 ;  /* 0x000000ffff027224 */ /* 0x000fe400078e0a02 */
[--C-:B------:R-:W-:Y:S01]  /*1640*/  @!P1 IMAD.IADD R10, R10, 0x1, -R29.reuse ;  /* 0x000000010a0a9824 */ /* 0x100fe200078e0a1d */
[C---:B------:R-:W-:Y:S01]  /*1650*/  ISETP.GT.U32.AND P1, PT, R29.reuse, R25, PT ;  /* 0x000000191d00720c */ /* 0x040fe20003f24070 */
[C---:B------:R-:W-:Y:S02]  /*1660*/  IMAD R24, R29.reuse, R2, R24 ;  /* 0x000000021d187224 */ /* 0x040fe400078e0218 */
[--C-:B------:R-:W-:Y:S01]  /*1670*/  @!P2 IMAD.IADD R12, R12, 0x1, -R29.reuse ;  /* 0x000000010c0ca824 */ /* 0x100fe200078e0a1d */
[----:B------:R-:W-:Y:S01]  /*1680*/  ISETP.GT.U32.AND P2, PT, R29, R22, PT ;  /* 0x000000161d00720c */ /* 0x000fe20003f44070 */
[--C-:B------:R-:W-:Y:S01]  /*1690*/  @!P3 IMAD.IADD R14, R14, 0x1, -R29.reuse ;  /* 0x000000010e0eb824 */ /* 0x100fe200078e0a1d */
[----:B------:R-:W-:Y:S01]  /*16a0*/  ISETP.GE.AND P3, PT, R27, RZ, PT ;  /* 0x000000ff1b00720c */ /* 0x000fe20003f66270 */
[--C-:B------:R-:W-:Y:S01]  /*16b0*/  @!P4 IMAD.IADD R16, R16, 0x1, -R29.reuse ;  /* 0x000000011010c824 */ /* 0x100fe200078e0a1d */
[----:B------:R-:W-:Y:S01]  /*16c0*/  ISETP.GT.U32.AND P4, PT, R29, R24, PT ;  /* 0x000000181d00720c */ /* 0x000fe20003f84070 */
[--C-:B------:R-:W-:Y:S01]  /*16d0*/  @!P5 IMAD.IADD R18, R18, 0x1, -R29.reuse ;  /* 0x000000011212d824 */ /* 0x100fe200078e0a1d */
[----:B------:R-:W-:Y:S01]  /*16e0*/  ISETP.GE.AND P5, PT, R30, RZ, PT ;  /* 0x000000ff1e00720c */ /* 0x000fe20003fa6270 */
[--C-:B------:R-:W-:Y:S01]  /*16f0*/  @!P6 IMAD.IADD R20, R20, 0x1, -R29.reuse ;  /* 0x000000011414e824 */ /* 0x100fe200078e0a1d */
[----:B------:R-:W-:Y:S01]  /*1700*/  ISETP.GE.AND P6, PT, R31, RZ, PT ;  /* 0x000000ff1f00720c */ /* 0x000fe20003fc6270 */
[----:B------:R-:W-:Y:S01]  /*1710*/  @!P1 IMAD.IADD R25, R25, 0x1, -R29 ;  /* 0x0000000119199824 */ /* 0x000fe200078e0a1d */
[----:B------:R-:W-:Y:S01]  /*1720*/  LOP3.LUT R27, R23, 0x90, RZ, 0xc0, !PT ;  /* 0x00000090171b7812 */ /* 0x000fe200078ec0ff */
[----:B------:R-:W-:Y:S01]  /*1730*/  IMAD.MOV.U32 R23, RZ, RZ, R9 ;  /* 0x000000ffff177224 */ /* 0x000fe200078e0009 */
[----:B------:R-:W-:Y:S01]  /*1740*/  ISETP.GE.AND P1, PT, R32, RZ, PT ;  /* 0x000000ff2000720c */ /* 0x000fe20003f26270 */
[----:B------:R-:W-:Y:S01]  /*1750*/  @!P2 IMAD.IADD R22, R22, 0x1, -R29 ;  /* 0x000000011616a824 */ /* 0x000fe200078e0a1d */
[----:B------:R-:W-:Y:S01]  /*1760*/  ISETP.GE.AND P2, PT, R33, RZ, PT ;  /* 0x000000ff2100720c */ /* 0x000fe20003f46270 */
[----:B------:R-:W-:Y:S01]  /*1770*/  @!P0 IMAD.MOV R7, RZ, RZ, -R7 ;  /* 0x000000ffff078224 */ /* 0x000fe200078e0a07 */
[C---:B------:R-:W-:Y:S01]  /*1780*/  ISETP.GT.U32.AND P0, PT, R29.reuse, R16, PT ;  /* 0x000000101d00720c */ /* 0x040fe20003f04070 */
[----:B------:R-:W-:Y:S01]  /*1790*/  @!P4 IMAD.IADD R24, R24, 0x1, -R29 ;  /* 0x000000011818c824 */ /* 0x000fe200078e0a1d */
[C---:B------:R-:W-:Y:S01]  /*17a0*/  ISETP.GT.U32.AND P4, PT, R29.reuse, R20, PT ;  /* 0x000000141d00720c */ /* 0x040fe20003f84070 */
[----:B------:R-:W-:Y:S01]  /*17b0*/  @!P3 IMAD.MOV R8, RZ, RZ, -R8 ;  /* 0x000000ffff08b224 */ /* 0x000fe200078e0a08 */
[C---:B------:R-:W-:Y:S01]  /*17c0*/  ISETP.GT.U32.AND P3, PT, R29.reuse, R18, PT ;  /* 0x000000121d00720c */ /* 0x040fe20003f64070 */
[----:B------:R-:W-:Y:S01]  /*17d0*/  @!P5 IMAD.MOV R23, RZ, RZ, -R23 ;  /* 0x000000ffff17d224 */ /* 0x000fe200078e0a17 */
[C---:B------:R-:W-:Y:S01]  /*17e0*/  ISETP.GT.U32.AND P5, PT, R29.reuse, R25, PT ;  /* 0x000000191d00720c */ /* 0x040fe20003fa4070 */
[----:B------:R-:W-:Y:S01]  /*17f0*/  @!P6 IMAD.MOV R10, RZ, RZ, -R10 ;  /* 0x000000ffff0ae224 */ /* 0x000fe200078e0a0a */
[C---:B------:R-:W-:Y:S01]  /*1800*/  ISETP.GT.U32.AND P6, PT, R29.reuse, R22, PT ;  /* 0x000000161d00720c */ /* 0x040fe20003fc4070 */
[----:B------:R-:W-:Y:S01]  /*1810*/  @!P1 IMAD.MOV R12, RZ, RZ, -R12 ;  /* 0x000000ffff0c9224 */ /* 0x000fe200078e0a0c */
[----:B------:R-:W-:Y:S01]  /*1820*/  ISETP.GT.U32.AND P1, PT, R29, R24, PT ;  /* 0x000000181d00720c */ /* 0x000fe20003f24070 */
[----:B------:R-:W-:Y:S01]  /*1830*/  @!P2 IMAD.MOV R14, RZ, RZ, -R14 ;  /* 0x000000ffff0ea224 */ /* 0x000fe200078e0a0e */
[----:B------:R-:W-:Y:S01]  /*1840*/  ISETP.GE.AND P2, PT, R28, RZ, PT ;  /* 0x000000ff1c00720c */ /* 0x000fe20003f46270 */
[--C-:B------:R-:W-:Y:S01]  /*1850*/  @!P0 IMAD.IADD R16, R16, 0x1, -R29.reuse ;  /* 0x0000000110108824 */ /* 0x100fe200078e0a1d */
        /* <DEDUP_REMOVED lines=9> */
[----:B------:R-:W-:Y:S01]  /*18f0*/  IMAD.SHL.U32 R2, R0, 0x20, RZ ;  /* 0x0000002000027824 */ /* 0x000fe200078e00ff */
[----:B------:R-:W-:Y:S01]  /*1900*/  CS2R R30, SRZ ;  /* 0x00000000001e7805 */ /* 0x000fe2000001ff00 */
[----:B------:R-:W-:Y:S01]  /*1910*/  @!P1 IMAD.IADD R24, R24, 0x1, -R29 ;  /* 0x0000000118189824 */ /* 0x000fe200078e0a1d */
[----:B------:R-:W-:Y:S01]  /*1920*/  ISETP.NE.AND P1, PT, R11, RZ, PT ;  /* 0x000000ff0b00720c */ /* 0x000fe20003f25270 */
[----:B------:R-:W-:Y:S01]  /*1930*/  @!P0 IMAD.MOV R16, RZ, RZ, -R16 ;  /* 0x000000ffff108224 */ /* 0x000fe200078e0a10 */
[----:B------:R-:W-:Y:S01]  /*1940*/  LOP3.LUT R9, R27, 0xf60, R2, 0xf8, !PT ;  /* 0x00000f601b097812 */ /* 0x000fe200078ef802 */
[----:B------:R-:W-:Y:S01]  /*1950*/  @!P4 IMAD.MOV R20, RZ, RZ, -R20 ;  /* 0x000000ffff14c224 */ /* 0x000fe200078e0a14 */
[----:B------:R-:W-:Y:S01]  /*1960*/  LOP3.LUT R2, RZ, R11, RZ, 0x33, !PT ;  /* 0x0000000bff027212 */ /* 0x000fe200078e33ff */
[----:B------:R-:W-:Y:S01]  /*1970*/  @!P3 IMAD.MOV R18, RZ, RZ, -R18 ;  /* 0x000000ffff12b224 */ /* 0x000fe200078e0a12 */
[----:B------:R-:W-:Y:S01]  /*1980*/  CS2R R28, SRZ ;  /* 0x00000000001c7805 */ /* 0x000fe2000001ff00 */
[----:B------:R-:W-:Y:S01]  /*1990*/  @!P5 IMAD.MOV R22, RZ, RZ, -R22 ;  /* 0x000000ffff16d224 */ /* 0x000fe200078e0a16 */
[C---:B------:R-:W-:Y:S01]  /*19a0*/  SEL R4, R2.reuse, R4, !P1 ;  /* 0x0000000402047207 */ /* 0x040fe20004800000 */
[----:B------:R-:W-:Y:S01]  /*19b0*/  @!P6 IMAD.MOV R24, RZ, RZ, -R24 ;  /* 0x000000ffff18e224 */ /* 0x000fe200078e0a18 */
[C---:B------:R-:W-:Y:S01]  /*19c0*/  SEL R3, R2.reuse, R3, !P1 ;  /* 0x0000000302037207 */ /* 0x040fe20004800000 */
[----:B------:R-:W-:Y:S01]  /*19d0*/  @!P2 IMAD.MOV R25, RZ, RZ, -R25 ;  /* 0x000000ffff19a224 */ /* 0x000fe200078e0a19 */
[----:B------:R-:W-:Y:S01]  /*19e0*/  SEL R5, R2, R5, !P1 ;  /* 0x0000000502057207 */ /* 0x000fe20004800000 */
[----:B------:R-:W-:Y:S01]  /*19f0*/  IMAD R144, R4, UR7, RZ ;  /* 0x0000000704907c24 */ /* 0x000fe2000f8e02ff */
[C---:B------:R-:W-:Y:S01]  /*1a00*/  SEL R7, R2.reuse, R7, !P1 ;  /* 0x0000000702077207 */ /* 0x040fe20004800000 */
[----:B------:R-:W-:Y:S01]  /*1a10*/  IMAD R3, R3, UR7, RZ ;  /* 0x0000000703037c24 */ /* 0x000fe2000f8e02ff */
[C---:B------:R-:W-:Y:S01]  /*1a20*/  SEL R6, R2.reuse, R6, !P1 ;  /* 0x0000000602067207 */ /* 0x040fe20004800000 */
[----:B------:R-:W-:Y:S01]  /*1a30*/  IMAD R5, R5, UR7, RZ ;  /* 0x0000000705057c24 */ /* 0x000fe2000f8e02ff */
[C---:B------:R-:W-:Y:S01]  /*1a40*/  SEL R8, R2.reuse, R8, !P1 ;  /* 0x0000000802087207 */ /* 0x040fe20004800000 */
[----:B------:R-:W-:Y:S01]  /*1a50*/  IMAD R7, R7, UR7, RZ ;  /* 0x0000000707077c24 */ /* 0x000fe2000f8e02ff */
[----:B------:R-:W-:Y:S01]  /*1a60*/  SEL R23, R2, R23, !P1 ;  /* 0x0000001702177207 */ /* 0x000fe20004800000 */
[----:B------:R-:W-:Y:S01]  /*1a70*/  IMAD R6, R6, UR7, RZ ;  /* 0x0000000706067c24 */ /* 0x000fe2000f8e02ff */
[----:B------:R-:W-:Y:S01]  /*1a80*/  SEL R10, R2, R10, !P1 ;  /* 0x0000000a020a7207 */ /* 0x000fe20004800000 */
[----:B------:R-:W-:Y:S01]  /*1a90*/  IMAD R8, R8, UR7, RZ ;  /* 0x0000000708087c24 */ /* 0x000fe2000f8e02ff */
[C---:B------:R-:W-:Y:S01]  /*1aa0*/  SEL R12, R2.reuse, R12, !P1 ;  /* 0x0000000c020c7207 */ /* 0x040fe20004800000 */
[----:B------:R-:W-:Y:S01]  /*1ab0*/  IMAD R23, R23, UR7, RZ ;  /* 0x0000000717177c24 */ /* 0x000fe2000f8e02ff */
[----:B------:R-:W-:Y:S01]  /*1ac0*/  SEL R14, R2, R14, !P1 ;  /* 0x0000000e020e7207 */ /* 0x000fe20004800000 */
        /* <DEDUP_REMOVED lines=13> */
[----:B------:R-:W-:Y:S01]  /*1ba0*/  SHF.R.S32.HI R128, RZ, 0x1f, R144 ;  /* 0x0000001fff807819 */ /* 0x000fe20000011490 */
[----:B------:R-:W-:Y:S01]  /*1bb0*/  IMAD R24, R24, UR7, RZ ;  /* 0x0000000718187c24 */ /* 0x000fe2000f8e02ff */
[----:B------:R-:W-:Y:S01]  /*1bc0*/  SHF.R.S32.HI R132, RZ, 0x1f, R3 ;  /* 0x0000001fff847819 */ /* 0x000fe20000011403 */
[----:B------:R-:W-:Y:S01]  /*1bd0*/  IMAD R2, R2, UR7, RZ ;  /* 0x0000000702027c24 */ /* 0x000fe2000f8e02ff */
[----:B------:R-:W-:Y:S01]  /*1be0*/  IADD3 R4, P3, R3, UR20, RZ ;  /* 0x0000001403047c10 */ /* 0x000fe2000ff7e0ff */
[----:B------:R-:W-:Y:S01]  /*1bf0*/  UIADD3 UR7, UR6, 0x1000, URZ ;  /* 0x0000100006077890 */ /* 0x000fe2000fffe03f */
[----:B------:R-:W-:Y:S01]  /*1c00*/  IADD3 R144, P2, R144, UR20, RZ ;  /* 0x0000001490907c10 */ /* 0x000fe2000ff5e0ff */
[----:B------:R-:W-:Y:S01]  /*1c10*/  IMAD R11, R26, UR8, RZ ;  /* 0x000000081a0b7c24 */ /* 0x000fe2000f8e02ff */
[----:B------:R-:W-:Y:S01]  /*1c20*/  SHF.R.S32.HI R124, RZ, 0x1f, R5 ;  /* 0x0000001fff7c7819 */ /* 0x000fe20000011405 */
[----:B------:R-:W-:Y:S01]  /*1c30*/  USHF.R.U32.HI UR10, URZ, 0x4, UR7 ;  /* 0x000000043f0a7899 */ /* 0x000fe20008011607 */
[----:B------:R-:W-:-:S02]  /*1c40*/  IADD3 R142, P1, R5, UR20, RZ ;  /* 0x00000014058e7c10 */ /* 0x000fc4000ff3e0ff */
[----:B------:R-:W-:Y:S02]  /*1c50*/  CS2R R26, SRZ ;  /* 0x00000000001a7805 */ /* 0x000fe4000001ff00 */
[----:B------:R-:W-:Y:S01]  /*1c60*/  SHF.R.S32.HI R116, RZ, 0x1f, R7 ;  /* 0x0000001fff747819 */ /* 0x000fe20000011407 */
[----:B------:R-:W-:Y:S01]  /*1c70*/  USGXT.U32 UR10, UR10, 0xe ;  /* 0x0000000e0a0a789a */ /* 0x000fe20008000000 */
[----:B------:R-:W-:Y:S02]  /*1c80*/  IADD3 R138, P4, R7, UR20, RZ ;  /* 0x00000014078a7c10 */ /* 0x000fe4000ff9e0ff */
[----:B------:R-:W-:Y:S02]  /*1c90*/  CS2R R32, SRZ ;  /* 0x0000000000207805 */ /* 0x000fe4000001ff00 */
[----:B------:R-:W-:Y:S02]  /*1ca0*/  LOP3.LUT R7, R0, 0x1f, RZ, 0xc0, !PT ;  /* 0x0000001f00077812 */ /* 0x000fe400078ec0ff */
[----:B------:R-:W-:-:S02]  /*1cb0*/  CS2R R34, SRZ ;  /* 0x0000000000227805 */ /* 0x000fc4000001ff00 */
[----:B------:R-:W-:Y:S02]  /*1cc0*/  SHF.R.S32.HI R120, RZ, 0x1f, R6 ;  /* 0x0000001fff787819 */ /* 0x000fe40000011406 */
[----:B------:R-:W-:Y:S02]  /*1cd0*/  CS2R R36, SRZ ;  /* 0x0000000000247805 */ /* 0x000fe4000001ff00 */
[----:B------:R-:W-:Y:S01]  /*1ce0*/  IADD3 R140, P0, R6, UR20, RZ ;  /* 0x00000014068c7c10 */ /* 0x000fe2000ff1e0ff */
[----:B------:R-:W-:Y:S01]  /*1cf0*/  IMAD R5, R7, UR12, RZ ;  /* 0x0000000c07057c24 */ /* 0x000fe2000f8e02ff */
[----:B------:R-:W-:Y:S02]  /*1d00*/  IADD3.X R132, R132, UR21, RZ, P3, !PT ;  /* 0x0000001584847c10 */ /* 0x000fe40009ffe4ff */
[----:B------:R-:W-:Y:S02]  /*1d10*/  CS2R R38, SRZ ;  /* 0x0000000000267805 */ /* 0x000fe4000001ff00 */
[----:B------:R-:W-:Y:S01]  /*1d20*/  IADD3.X R128, R128, UR21, RZ, P2, !PT ;  /* 0x0000001580807c10 */ /* 0x000fe200097fe4ff */
[----:B------:R-:W-:Y:S01]  /*1d30*/  USHF.R.S32.HI UR7, URZ, 0x5, UR5 ;  /* 0x000000053f077899 */ /* 0x000fe20008011405 */
[----:B------:R-:W-:Y:S01]  /*1d40*/  IADD3.X R124, R124, UR21, RZ, P1, !PT ;  /* 0x000000157c7c7c10 */ /* 0x000fe20008ffe4ff */
[----:B------:R-:W-:Y:S01]  /*1d50*/  UMOV UR8, 0xffffff80 ;  /* 0xffffff8000087882 */ /* 0x000fe20000000000 */
[----:B------:R-:W-:Y:S01]  /*1d60*/  SHF.R.S32.HI R112, RZ, 0x1f, R8 ;  /* 0x0000001fff707819 */ /* 0x000fe20000011408 */
[----:B------:R-:W-:Y:S01]  /*1d70*/  UMOV UR5, URZ ;  /* 0x0000003f00057c82 */ /* 0x000fe20008000000 */
[----:B------:R-:W-:Y:S01]  /*1d80*/  IADD3 R136, P6, R8, UR20, RZ ;  /* 0x0000001408887c10 */ /* 0x000fe2000ffde0ff */
[----:B------:R-:W-:Y:S01]  /*1d90*/  IMAD.U32 R8, RZ, RZ, UR11 ;  /* 0x0000000bff087e24 */ /* 0x000fe2000f8e00ff */
[----:B------:R-:W-:Y:S01]  /*1da0*/  SHF.R.S32.HI R108, RZ, 0x1f, R23 ;  /* 0x0000001fff6c7819 */ /* 0x000fe20000011417 */
[----:B------:R-:W-:Y:S01]  /*1db0*/  UIADD3.64 UR8, UR4, -UR8, URZ ;  /* 0x8000000804087297 */ /* 0x000fe2000fffe03f */
[----:B------:R-:W-:-:S02]  /*1dc0*/  IADD3 R134, P5, R23, UR20, RZ ;  /* 0x0000001417867c10 */ /* 0x000fc4000ffbe0ff */
[----:B------:R-:W-:Y:S02]  /*1dd0*/  SHF.R.S32.HI R96, RZ, 0x1f, R10 ;  /* 0x0000001fff607819 */ /* 0x000fe4000001140a */
[----:B------:R-:W-:Y:S02]  /*1de0*/  IADD3 R130, P3, R10, UR20, RZ ;  /* 0x000000140a827c10 */ /* 0x000fe4000ff7e0ff */
[----:B------:R-:W-:Y:S02]  /*1df0*/  SHF.R.S32.HI R92, RZ, 0x1f, R12 ;  /* 0x0000001fff5c7819 */ /* 0x000fe4000001140c */
[----:B------:R-:W-:Y:S02]  /*1e00*/  IADD3 R126, P2, R12, UR20, RZ ;  /* 0x000000140c7e7c10 */ /* 0x000fe4000ff5e0ff */
[----:B------:R-:W-:Y:S02]  /*1e10*/  SHF.R.S32.HI R88, RZ, 0x1f, R14 ;  /* 0x0000001fff587819 */ /* 0x000fe4000001140e */
[----:B------:R-:W-:-:S02]  /*1e20*/  IADD3 R122, P1, R14, UR20, RZ ;  /* 0x000000140e7a7c10 */ /* 0x000fc4000ff3e0ff */
[----:B------:R-:W-:Y:S02]  /*1e30*/  IADD3.X R120, R120, UR21, RZ, P0, !PT ;  /* 0x0000001578787c10 */ /* 0x000fe400087fe4ff */
[----:B------:R-:W-:Y:S02]  /*1e40*/  IADD3.X R116, R116, UR21, RZ, P4, !PT ;  /* 0x0000001574747c10 */ /* 0x000fe4000a7fe4ff */
[----:B------:R-:W-:Y:S02]  /*1e50*/  SHF.R.S32.HI R22, RZ, 0x1f, R16 ;  /* 0x0000001fff167819 */ /* 0x000fe40000011410 */
[----:B------:R-:W-:Y:S02]  /*1e60*/  IADD3 R118, P0, R16, UR20, RZ ;  /* 0x0000001410767c10 */ /* 0x000fe4000ff1e0ff */
[----:B------:R-:W-:Y:S02]  /*1e70*/  SHF.R.S32.HI R20, RZ, 0x1f, R18 ;  /* 0x0000001fff147819 */ /* 0x000fe40000011412 */
[----:B------:R-:W-:-:S02]  /*1e80*/  IADD3 R114, P4, R18, UR20, RZ ;  /* 0x0000001412727c10 */ /* 0x000fc4000ff9e0ff */
[----:B------:R-:W-:Y:S02]  /*1e90*/  SHF.R.S32.HI R18, RZ, 0x1f, R110 ;  /* 0x0000001fff127819 */ /* 0x000fe4000001146e */
[----:B------:R-:W-:Y:S02]  /*1ea0*/  IADD3.X R112, R112, UR21, RZ, P6, !PT ;  /* 0x0000001570707c10 */ /* 0x000fe4000b7fe4ff */
[----:B------:R-:W-:Y:S02]  /*1eb0*/  SHF.R.S32.HI R16, RZ, 0x1f, R98 ;  /* 0x0000001fff107819 */ /* 0x000fe40000011462 */
[----:B------:R-:W-:Y:S02]  /*1ec0*/  IADD3.X R108, R108, UR21, RZ, P5, !PT ;  /* 0x000000156c6c7c10 */ /* 0x000fe4000affe4ff */
[----:B------:R-:W-:Y:S02]  /*1ed0*/  IADD3.X R96, R96, UR21, RZ, P3, !PT ;  /* 0x0000001560607c10 */ /* 0x000fe40009ffe4ff */
[----:B------:R-:W-:-:S02]  /*1ee0*/  IADD3.X R92, R92, UR21, RZ, P2, !PT ;  /* 0x000000155c5c7c10 */ /* 0x000fc400097fe4ff */
[----:B------:R-:W-:Y:S02]  /*1ef0*/  IADD3.X R88, R88, UR21, RZ, P1, !PT ;  /* 0x0000001558587c10 */ /* 0x000fe40008ffe4ff */
[----:B------:R-:W-:Y:S02]  /*1f00*/  IADD3 R110, P6, R110, UR20, RZ ;  /* 0x000000146e6e7c10 */ /* 0x000fe4000ffde0ff */
[----:B------:R-:W-:Y:S02]  /*1f10*/  IADD3 R98, P5, R98, UR20, RZ ;  /* 0x0000001462627c10 */ /* 0x000fe4000ffbe0ff */
[----:B------:R-:W-:Y:S02]  /*1f20*/  SHF.R.S32.HI R14, RZ, 0x1f, R24 ;  /* 0x0000001fff0e7819 */ /* 0x000fe40000011418 */
[----:B------:R-:W-:Y:S02]  /*1f30*/  IADD3 R94, P3, R24, UR20, RZ ;  /* 0x00000014185e7c10 */ /* 0x000fe4000ff7e0ff */
[----:B------:R-:W-:-:S02]  /*1f40*/  CS2R R24, SRZ ;  /* 0x0000000000187805 */ /* 0x000fc4000001ff00 */
[----:B------:R-:W-:Y:S02]  /*1f50*/  SHF.R.S32.HI R12, RZ, 0x1f, R2 ;  /* 0x0000001fff0c7819 */ /* 0x000fe40000011402 */
[----:B------:R-:W-:Y:S01]  /*1f60*/  IADD3 R90, P2, R2, UR20, RZ ;  /* 0x00000014025a7c10 */ /* 0x000fe2000ff5e0ff */
[----:B------:R-:W-:Y:S01]  /*1f70*/  UIMAD UR20, UR18, 0x1e, URZ ;  /* 0x0000001e121478a4 */ /* 0x000fe2000f8e023f */
[----:B------:R-:W-:Y:S01]  /*1f80*/  IADD3 R10, P1, R11, UR14, RZ ;  /* 0x0000000e0b0a7c10 */ /* 0x000fe2000ff3e0ff */
[----:B------:R-:W-:Y:S01]  /*1f90*/  UMOV UR14, UR10 ;  /* 0x0000000a000e7c82 */ /* 0x000fe20008000000 */
[----:B------:R-:W-:Y:S02]  /*1fa0*/  LOP3.LUT R6, R19, 0x10, RZ, 0x3c, !PT ;  /* 0x0000001013067812 */ /* 0x000fe400078e3cff */
[----:B------:R-:W-:Y:S02]  /*1fb0*/  SHF.R.S32.HI R3, RZ, 0x1f, R5 ;  /* 0x0000001fff037819 */ /* 0x000fe40000011405 */
[----:B------:R-:W-:-:S02]  /*1fc0*/  LOP3.LUT R2, R9, 0x10, RZ, 0x3c, !PT ;  /* 0x0000001009027812 */ /* 0x000fc400078e3cff */
[----:B------:R-:W-:Y:S02]  /*1fd0*/  IADD3.X R22, R22, UR21, RZ, P0, !PT ;  /* 0x0000001516167c10 */ /* 0x000fe400087fe4ff */
[----:B------:R-:W-:Y:S02]  /*1fe0*/  IADD3.X R20, R20, UR21, RZ, P4, !PT ;  /* 0x0000001514147c10 */ /* 0x000fe4000a7fe4ff */
[----:B------:R-:W-:Y:S02]  /*1ff0*/  IADD3.X R18, R18, UR21, RZ, P6, !PT ;  /* 0x0000001512127c10 */ /* 0x000fe4000b7fe4ff */
[----:B------:R-:W-:Y:S02]  /*2000*/  IADD3.X R16, R16, UR21, RZ, P5, !PT ;  /* 0x0000001510107c10 */ /* 0x000fe4000affe4ff */
[----:B------:R-:W-:Y:S02]  /*2010*/  IADD3.X R14, R14, UR21, RZ, P3, !PT ;  /* 0x000000150e0e7c10 */ /* 0x000fe40009ffe4ff */
[----:B------:R-:W-:Y:S01]  /*2020*/  IADD3.X R12, R12, UR21, RZ, P2, !PT ;  /* 0x000000150c0c7c10 */ /* 0x000fe200097fe4ff */
[----:B------:R-:W-:Y:S01]  /*2030*/  UIMAD UR21, UR18, 0x1d, URZ ;  /* 0x0000001d121578a4 */ /* 0x000fe2000f8e023f */
[----:B------:R-:W-:Y:S01]  /*2040*/  LEA.HI.X.SX32 R11, R11, UR15, 0x1, P1 ;  /* 0x0000000f0b0b7c11 */ /* 0x000fe200088f0eff */
[----:B------:R-:W-:-:S10]  /*2050*/  UMOV UR15, 0xc0000010 ;  /* 0xc0000010000f7882 */ /* 0x000fd40000000000 */
.L_x_1:
[C---:B------:R-:W-:Y:S01]  /*2060*/  ISETP.GT.AND P3, PT, R8.reuse, 0x2, PT ;  /* 0x000000020800780c */ /* 0x040fe20003f64270 */
[----:B------:R-:W-:Y:S01]  /*2070*/  IMAD.U32 R100, RZ, RZ, UR48 ;  /* 0x00000030ff647e24 */ /* 0x000fe2000f8e00ff */
[----:B------:R-:W-:Y:S01]  /*2080*/  ISETP.GT.AND P2, PT, R8, 0x1, PT ;  /* 0x000000010800780c */ /* 0x000fe20003f44270 */
[----:B------:R-:W-:Y:S01]  /*2090*/  IMAD.U32 R104, RZ, RZ, UR18 ;  /* 0x00000012ff687e24 */ /* 0x000fe2000f8e00ff */
[C---:B------:R-:W-:Y:S02]  /*20a0*/  IADD3 R102, P0, R10.reuse, UR48, RZ ;  /* 0x000000300a667c10 */ /* 0x040fe4000ff1e0ff */
[----:B------:R-:W-:Y:S02]  /*20b0*/  IADD3 R148, P1, R10, UR52, RZ ;  /* 0x000000340a947c10 */ /* 0x000fe4000ff3e0ff */
[----:B------:R-:W-:Y:S02]  /*20c0*/  PRMT R107, RZ, 0x7610, R107 ;  /* 0x00007610ff6b7816 */ /* 0x000fe4000000006b */
[----:B------:R-:W-:-:S02]  /*20d0*/  LEA.HI.X.SX32 R103, R100, R11, 0x1, P0 ;  /* 0x0000000b64677211 */ /* 0x000fc400000f0eff */
[----:B------:R-:W-:Y:S02]  /*20e0*/  PRMT R106, RZ, 0x7610, R106 ;  /* 0x00007610ff6a7816 */ /* 0x000fe4000000006a */
[----:B------:R-:W-:Y:S01]  /*20f0*/  LEA.HI.X.SX32 R149, R104, R11, 0x1, P1 ;  /* 0x0000000b68957211 */ /* 0x000fe200008f0eff */
[----:B------:R-:W2:Y:S01]  /*2100*/  @P3 LDG.E.U8 R107, desc[UR16][R102.64] ;  /* 0x00000010666b3981 */ /* 0x000ea2000c1e1100 */
[C---:B------:R-:W-:Y:S02]  /*2110*/  ISETP.GT.AND P4, PT, R8.reuse, 0x3, PT ;  /* 0x000000030800780c */ /* 0x040fe40003f84270 */
[C---:B------:R-:W-:Y:S01]  /*2120*/  ISETP.GT.AND P3, PT, R8.reuse, 0x4, PT ;  /* 0x000000040800780c */ /* 0x040fe20003f64270 */
[----:B------:R0:W3:Y:S01]  /*2130*/  @P2 LDG.E.U8 R106, desc[UR16][R148.64] ;  /* 0x00000010946a2981 */ /* 0x0000e2000c1e1100 */
[----:B------:R-:W-:Y:S01]  /*2140*/  ISETP.GT.AND P5, PT, R8, 0x5, PT ;  /* 0x000000050800780c */ /* 0x000fe20003fa4270 */
[----:B------:R-:W-:Y:S01]  /*2150*/  IMAD.U32 R154, RZ, RZ, UR47 ;  /* 0x0000002fff9a7e24 */ /* 0x000fe2000f8e00ff */
[C---:B------:R-:W-:Y:S01]  /*2160*/  IADD3 R100, P2, R10.reuse, UR47, RZ ;  /* 0x0000002f0a647c10 */ /* 0x040fe2000ff5e0ff */
[----:B------:R-:W-:Y:S01]  /*2170*/  IMAD.U32 R152, RZ, RZ, UR46 ;  /* 0x0000002eff987e24 */ /* 0x000fe2000f8e00ff */
[----:B------:R-:W-:-:S02]  /*2180*/  IADD3 R150, P1, R10, UR46, RZ ;  /* 0x0000002e0a967c10 */ /* 0x000fc4000ff3e0ff */
[----:B------:R-:W-:Y:S01]  /*2190*/  IADD3 R104, P0, R10, UR45, RZ ;  /* 0x0000002d0a687c10 */ /* 0x000fe2000ff1e0ff */
[----:B0-----:R-:W-:Y:S01]  /*21a0*/  IMAD.U32 R148, RZ, RZ, UR45 ;  /* 0x0000002dff947e24 */ /* 0x001fe2000f8e00ff */
[----:B------:R-:W-:Y:S02]  /*21b0*/  PRMT R162, RZ, 0x7610, R162 ;  /* 0x00007610ffa27816 */ /* 0x000fe400000000a2 */
[-C--:B------:R-:W-:Y:S02]  /*21c0*/  LEA.HI.X.SX32 R101, R154, R11.reuse, 0x1, P2 ;  /* 0x0000000b9a657211 */ /* 0x080fe400010f0eff */
[----:B------:R-:W-:Y:S02]  /*21d0*/  PRMT R109, RZ, 0x7610, R109 ;  /* 0x00007610ff6d7816 */ /* 0x000fe4000000006d */
[----:B------:R-:W-:Y:S01]  /*21e0*/  PRMT R164, RZ, 0x7610, R164 ;  /* 0x00007610ffa47816 */ /* 0x000fe200000000a4 */
[----:B------:R-:W4:Y:S01]  /*21f0*/  @P4 LDG.E.U8 R162, desc[UR16][R100.64] ;  /* 0x0000001064a24981 */ /* 0x000f22000c1e1100 */
[----:B------:R-:W-:-:S02]  /*2200*/  LEA.HI.X.SX32 R151, R152, R11, 0x1, P1 ;  /* 0x0000000b98977211 */ /* 0x000fc400008f0eff */
[----:B------:R-:W-:-:S03]  /*2210*/  LEA.HI.X.SX32 R105, R148, R11, 0x1, P0 ;  /* 0x0000000b94697211 */ /* 0x000fc600000f0eff */
[----:B------:R0:W5:Y:S04]  /*2220*/  @P3 LDG.E.U8 R109, desc[UR16][R150.64] ;  /* 0x00000010966d3981 */ /* 0x000168000c1e1100 */
[----:B------:R1:W3:Y:S01]  /*2230*/  @P5 LDG.E.U8 R164, desc[UR16][R104.64] ;  /* 0x0000001068a45981 */ /* 0x0002e2000c1e1100 */
[C---:B------:R-:W-:Y:S02]  /*2240*/  ISETP.GT.AND P3, PT, R8.reuse, 0x6, PT ;  /* 0x000000060800780c */ /* 0x040fe40003f64270 */
[C---:B------:R-:W-:Y:S01]  /*2250*/  ISETP.GT.AND P4, PT, R8.reuse, 0x7, PT ;  /* 0x000000070800780c */ /* 0x040fe20003f84270 */
[----:B------:R-:W-:Y:S01]  /*2260*/  IMAD.U32 R154, RZ, RZ, UR44 ;  /* 0x0000002cff9a7e24 */ /* 0x000fe2000f8e00ff */
[----:B------:R-:W-:Y:S01]  /*2270*/  ISETP.GT.AND P5, PT, R8, 0x8, PT ;  /* 0x000000080800780c */ /* 0x000fe20003fa4270 */
[----:B------:R-:W-:Y:S01]  /*2280*/  IMAD.U32 R152, RZ, RZ, UR43 ;  /* 0x0000002bff987e24 */ /* 0x000fe2000f8e00ff */
[----:B------:R-:W-:-:S02]  /*2290*/  IADD3 R102, P2, R10, UR44, RZ ;  /* 0x0000002c0a667c10 */ /* 0x000fc4000ff5e0ff */
[C---:B------:R-:W-:Y:S01]  /*22a0*/  IADD3 R148, P1, R10.reuse, UR43, RZ ;  /* 0x0000002b0a947c10 */ /* 0x040fe2000ff3e0ff */
[----:B0-----:R-:W-:Y:S01]  /*22b0*/  IMAD.U32 R150, RZ, RZ, UR42 ;  /* 0x0000002aff967e24 */ /* 0x001fe2000f8e00ff */
[----:B------:R-:W-:Y:S02]  /*22c0*/  PRMT R111, RZ, 0x7610, R111 ;  /* 0x00007610ff6f7816 */ /* 0x000fe4000000006f */
[----:B------:R-:W-:Y:S02]  /*22d0*/  IADD3 R100, P0, R10, UR42, RZ ;  /* 0x0000002a0a647c10 */ /* 0x000fe4000ff1e0ff */
[----:B------:R-:W-:Y:S02]  /*22e0*/  PRMT R113, RZ, 0x7610, R113 ;  /* 0x00007610ff717816 */ /* 0x000fe40000000071 */
[-C--:B------:R-:W-:Y:S02]  /*22f0*/  LEA.HI.X.SX32 R103, R154, R11.reuse, 0x1, P2 ;  /* 0x0000000b9a677211 */ /* 0x080fe400010f0eff */
[----:B------:R-:W-:-:S02]  /*2300*/  LEA.HI.X.SX32 R149, R152, R11, 0x1, P1 ;  /* 0x0000000b98957211 */ /* 0x000fc400008f0eff */
[----:B------:R-:W-:Y:S01]  /*2310*/  PRMT R115, RZ, 0x7610, R115 ;  /* 0x00007610ff737816 */ /* 0x000fe20000000073 */
[----:B------:R-:W3:Y:S01]  /*2320*/  @P3 LDG.E.U8 R111, desc[UR16][R102.64] ;  /* 0x00000010666f3981 */ /* 0x000ee2000c1e1100 */
[----:B------:R-:W-:Y:S02]  /*2330*/  LEA.HI.X.SX32 R101, R150, R11, 0x1, P0 ;  /* 0x0000000b96657211 */ /* 0x000fe400000f0eff */
[C---:B------:R-:W-:Y:S01]  /*2340*/  ISETP.GT.AND P3, PT, R8.reuse, 0x9, PT ;  /* 0x000000090800780c */ /* 0x040fe20003f64270 */
[----:B------:R0:W3:Y:S01]  /*2350*/  @P4 LDG.E.U8 R113, desc[UR16][R148.64] ;  /* 0x0000001094714981 */ /* 0x0000e2000c1e1100 */
[C---:B------:R-:W-:Y:S01]  /*2360*/  ISETP.GT.AND P4, PT, R8.reuse, 0xa, PT ;  /* 0x0000000a0800780c */ /* 0x040fe20003f84270 */
[----:B------:R-:W-:Y:S02]  /*2370*/  IMAD.U32 R154, RZ, RZ, UR41 ;  /* 0x00000029ff9a7e24 */ /* 0x000fe4000f8e00ff */
[----:B------:R0:W3:Y:S01]  /*2380*/  @P5 LDG.E.U8 R115, desc[UR16][R100.64] ;  /* 0x0000001064735981 */ /* 0x0000e2000c1e1100 */
[----:B------:R-:W-:Y:S01]  /*2390*/  ISETP.GT.AND P5, PT, R8, 0xb, PT ;  /* 0x0000000b0800780c */ /* 0x000fe20003fa4270 */
[----:B------:R-:W-:Y:S01]  /*23a0*/  IMAD.U32 R152, RZ, RZ, UR40 ;  /* 0x00000028ff987e24 */ /* 0x000fe2000f8e00ff */
[----:B-1----:R-:W-:-:S02]  /*23b0*/  IADD3 R104, P2, R10, UR41, RZ ;  /* 0x000000290a687c10 */ /* 0x002fc4000ff5e0ff */
        /* <DEDUP_REMOVED lines=94> */
[----:B-1----:R-:W-:Y:S02]  /*29a0*/  PRMT R149, RZ, 0x7610, R149 ;  /* 0x00007610ff957816 */ /* 0x002fe40000000095 */
[-C--:B------:R-:W-:Y:S02]  /*29b0*/  LEA.HI.X.SX32 R105, R154, R11.reuse, 0x1, P2 ;  /* 0x0000000b9a697211 */ /* 0x080fe400010f0eff */
[----:B------:R-:W-:-:S02]  /*29c0*/  LEA.HI.X.SX32 R103, R152, R11, 0x1, P1 ;  /* 0x0000000b98677211 */ /* 0x000fc400008f0eff */
[----:B------:R-:W-:Y:S01]  /*29d0*/  PRMT R151, RZ, 0x7610, R151 ;  /* 0x00007610ff977816 */ /* 0x000fe20000000097 */
[----:B------:R-:W3:Y:S01]  /*29e0*/  @P3 LDG.E.U8 R147, desc[UR16][R104.64] ;  /* 0x0000001068933981 */ /* 0x000ee2000c1e1100 */
[-C--:B------:R-:W-:Y:S01]  /*29f0*/  LEA.HI.X.SX32 R101, R150, R11.reuse, 0x1, P0 ;  /* 0x0000000b96657211 */ /* 0x080fe200000f0eff */
[----:B------:R-:W-:Y:S01]  /*2a00*/  IMAD.U32 R150, RZ, RZ, UR23 ;  /* 0x00000017ff967e24 */ /* 0x000fe2000f8e00ff */
[----:B------:R-:W-:Y:S01]  /*2a10*/  IADD3 R158, P0, R10, UR23, RZ ;  /* 0x000000170a9e7c10 */ /* 0x000fe2000ff1e0ff */
[----:B------:R0:W3:Y:S01]  /*2a20*/  @P4 LDG.E.U8 R149, desc[UR16][R102.64] ;  /* 0x0000001066954981 */ /* 0x0000e2000c1e1100 */
[C---:B------:R-:W-:Y:S02]  /*2a30*/  ISETP.GT.AND P3, PT, R8.reuse, 0x1c, PT ;  /* 0x0000001c0800780c */ /* 0x040fe40003f64270 */
[----:B------:R-:W-:Y:S01]  /*2a40*/  ISETP.GT.AND P4, PT, R8, 0x1d, PT ;  /* 0x0000001d0800780c */ /* 0x000fe20003f84270 */
[----:B------:R1:W3:Y:S01]  /*2a50*/  @P5 LDG.E.U8 R151, desc[UR16][R100.64] ;  /* 0x0000001064975981 */ /* 0x0002e2000c1e1100 */
[----:B------:R-:W-:Y:S01]  /*2a60*/  IMAD.U32 R148, RZ, RZ, UR22 ;  /* 0x00000016ff947e24 */ /* 0x000fe2000f8e00ff */
[----:B------:R-:W-:-:S02]  /*2a70*/  LEA.HI.X.SX32 R159, R150, R11, 0x1, P0 ;  /* 0x0000000b969f7211 */ /* 0x000fc400000f0eff */
[----:B------:R-:W-:Y:S02]  /*2a80*/  ISETP.GT.AND P2, PT, R8, 0x1b, PT ;  /* 0x0000001b0800780c */ /* 0x000fe40003f44270 */
[C---:B------:R-:W-:Y:S02]  /*2a90*/  IADD3 R160, P1, R10.reuse, UR22, RZ ;  /* 0x000000160aa07c10 */ /* 0x040fe4000ff3e0ff */
[----:B0-----:R-:W-:Y:S01]  /*2aa0*/  IADD3 R102, P0, R10, UR21, RZ ;  /* 0x000000150a667c10 */ /* 0x001fe2000ff1e0ff */
[----:B-1----:R-:W-:Y:S01]  /*2ab0*/  IMAD.U32 R100, RZ, RZ, UR21 ;  /* 0x00000015ff647e24 */ /* 0x002fe2000f8e00ff */
[----:B------:R-:W-:Y:S02]  /*2ac0*/  PRMT R155, RZ, 0x7610, R155 ;  /* 0x00007610ff9b7816 */ /* 0x000fe4000000009b */
[----:B------:R-:W-:Y:S02]  /*2ad0*/  PRMT R157, RZ, 0x7610, R157 ;  /* 0x00007610ff9d7816 */ /* 0x000fe4000000009d */
[----:B------:R-:W-:-:S02]  /*2ae0*/  LEA.HI.X.SX32 R161, R148, R11, 0x1, P1 ;  /* 0x0000000b94a17211 */ /* 0x000fc400008f0eff */
[----:B------:R-:W-:Y:S02]  /*2af0*/  LEA.HI.X.SX32 R103, R100, R11, 0x1, P0 ;  /* 0x0000000b64677211 */ /* 0x000fe400000f0eff */
[----:B------:R-:W-:Y:S01]  /*2b00*/  PRMT R153, RZ, 0x7610, R153 ;  /* 0x00007610ff997816 */ /* 0x000fe20000000099 */
[----:B------:R0:W3:Y:S01]  /*2b10*/  @P3 LDG.E.U8 R155, desc[UR16][R160.64] ;  /* 0x00000010a09b3981 */ /* 0x0000e2000c1e1100 */
[C---:B------:R-:W-:Y:S02]  /*2b20*/  ISETP.GT.AND P3, PT, R8.reuse, 0x1e, PT ;  /* 0x0000001e0800780c */ /* 0x040fe40003f64270 */
[C---:B------:R-:W-:Y:S01]  /*2b30*/  ISETP.GT.AND P1, PT, R8.reuse, RZ, PT ;  /* 0x000000ff0800720c */ /* 0x040fe20003f24270 */
[----:B------:R-:W3:Y:S01]  /*2b40*/  @P4 LDG.E.U8 R157, desc[UR16][R102.64] ;  /* 0x00000010669d4981 */ /* 0x000ee2000c1e1100 */
[----:B------:R-:W-:Y:S01]  /*2b50*/  ISETP.GT.AND P4, PT, R8, 0x1f, PT ;  /* 0x0000001f0800780c */ /* 0x000fe20003f84270 */
[----:B------:R-:W-:Y:S01]  /*2b60*/  IMAD.U32 R150, RZ, RZ, UR20 ;  /* 0x00000014ff967e24 */ /* 0x000fe2000f8e00ff */
[C---:B------:R-:W-:Y:S01]  /*2b70*/  IADD3 R100, P0, R10.reuse, UR20, RZ ;  /* 0x000000140a647c10 */ /* 0x040fe2000ff1e0ff */
[----:B------:R1:W3:Y:S01]  /*2b80*/  @P2 LDG.E.U8 R153, desc[UR16][R158.64] ;  /* 0x000000109e992981 */ /* 0x0002e2000c1e1100 */
[----:B------:R-:W-:Y:S01]  /*2b90*/  IMAD.U32 R148, RZ, RZ, UR19 ;  /* 0x00000013ff947e24 */ /* 0x000fe2000f8e00ff */
[----:B------:R-:W-:-:S02]  /*2ba0*/  IADD3 R104, P2, R10, UR19, RZ ;  /* 0x000000130a687c10 */ /* 0x000fc4000ff5e0ff */
[----:B0-----:R-:W-:Y:S02]  /*2bb0*/  PRMT R161, RZ, 0x7610, R161 ;  /* 0x00007610ffa17816 */ /* 0x001fe400000000a1 */
[----:B------:R-:W-:Y:S02]  /*2bc0*/  PRMT R163, RZ, 0x7610, R163 ;  /* 0x00007610ffa37816 */ /* 0x000fe400000000a3 */
[-C--:B------:R-:W-:Y:S02]  /*2bd0*/  LEA.HI.X.SX32 R101, R150, R11.reuse, 0x1, P0 ;  /* 0x0000000b96657211 */ /* 0x080fe400000f0eff */
[----:B-1----:R-:W-:Y:S02]  /*2be0*/  PRMT R159, RZ, 0x7610, R159 ;  /* 0x00007610ff9f7816 */ /* 0x002fe4000000009f */
[----:B------:R-:W-:Y:S01]  /*2bf0*/  LEA.HI.X.SX32 R105, R148, R11, 0x1, P2 ;  /* 0x0000000b94697211 */ /* 0x000fe200010f0eff */
[----:B------:R-:W3:Y:S04]  /*2c00*/  @P1 LDG.E.U8 R163, desc[UR16][R10.64] ;  /* 0x000000100aa31981 */ /* 0x000ee8000c1e1100 */
[----:B------:R0:W3:Y:S04]  /*2c10*/  @P3 LDG.E.U8 R159, desc[UR16][R100.64] ;  /* 0x00000010649f3981 */ /* 0x0000e8000c1e1100 */
[----:B------:R-:W3:Y:S01]  /*2c20*/  @P4 LDG.E.U8 R161, desc[UR16][R104.64] ;  /* 0x0000001068a14981 */ /* 0x000ee2000c1e1100 */
[----:B------:R-:W-:-:S02]  /*2c30*/  ISETP.GE.AND P0, PT, R7, R8, PT ;  /* 0x000000080700720c */ /* 0x000fc40003f06270 */
[----:B0-----:R-:W-:Y:S02]  /*2c40*/  IADD3 R100, P2, R5, R144, RZ ;  /* 0x0000009005647210 */ /* 0x001fe40007f5e0ff */
[----:B------:R-:W-:-:S03]  /*2c50*/  PRMT R148, RZ, 0x7610, R148 ;  /* 0x00007610ff947816 */ /* 0x000fc60000000094 */
[----:B------:R-:W-:Y:S01]  /*2c60*/  IMAD.X R101, R3, 0x1, R128, P2 ;  /* 0x0000000103657824 */ /* 0x000fe200010e0680 */
[----:B------:R-:W-:Y:S01]  /*2c70*/  BAR.SYNC.DEFER_BLOCKING 0x0 ;  /* 0x0000000000007b1d */ /* 0x000fe20000010000 */
[----:B------:R-:W-:Y:S02]  /*2c80*/  PRMT R150, RZ, 0x7610, R150 ;  /* 0x00007610ff967816 */ /* 0x000fe40000000096 */
[----:B------:R-:W-:Y:S02]  /*2c90*/  IADD3 R102, P3, R5, R142, RZ ;  /* 0x0000008e05667210 */ /* 0x000fe40007f7e0ff */
[----:B------:R-:W-:-:S03]  /*2ca0*/  PRMT R23, RZ, 0x7610, R23 ;  /* 0x00007610ff177816 */ /* 0x000fc60000000017 */
[----:B------:R-:W-:Y:S01]  /*2cb0*/  IMAD.X R103, R3, 0x1, R124, P3 ;  /* 0x0000000103677824 */ /* 0x000fe200018e067c */
[----:B------:R0:W3:Y:S01]  /*2cc0*/  @!P0 LDG.E.U8 R148, desc[UR16][R100.64] ;  /* 0x0000001064948981 */ /* 0x0000e2000c1e1100 */
[----:B------:R-:W-:-:S03]  /*2cd0*/  PRMT R152, RZ, 0x7610, R152 ;  /* 0x00007610ff987816 */ /* 0x000fc60000000098 */
[----:B------:R-:W3:Y:S01]  /*2ce0*/  @!P0 LDG.E.U8 R23, desc[UR16][R102.64] ;  /* 0x0000001066178981 */ /* 0x000ee2000c1e1100 */
[----:B0-----:R-:W-:-:S05]  /*2cf0*/  IADD3 R100, P1, R5, R140, RZ ;  /* 0x0000008c05647210 */ /* 0x001fca0007f3e0ff */
[----:B------:R-:W-:Y:S01]  /*2d00*/  IMAD.X R101, R3, 0x1, R120, P1 ;  /* 0x0000000103657824 */ /* 0x000fe200008e0678 */
[----:B------:R-:W-:-:S04]  /*2d10*/  IADD3 R104, P1, R5, R138, RZ ;  /* 0x0000008a05687210 */ /* 0x000fc80007f3e0ff */
[----:B------:R0:W3:Y:S01]  /*2d20*/  @!P0 LDG.E.U8 R150, desc[UR16][R100.64] ;  /* 0x0000001064968981 */ /* 0x0000e2000c1e1100 */
[----:B------:R-:W-:Y:S01]  /*2d30*/  IMAD.X R105, R3, 0x1, R116, P1 ;  /* 0x0000000103697824 */ /* 0x000fe200008e0674 */
[----:B0-----:R-:W-:-:S05]  /*2d40*/  IADD3 R100, P1, R5, R136, RZ ;  /* 0x0000008805647210 */ /* 0x001fca0007f3e0ff */
[----:B------:R-:W-:Y:S01]  /*2d50*/  IMAD.X R101, R3, 0x1, R112, P1 ;  /* 0x0000000103657824 */ /* 0x000fe200008e0670 */
[----:B------:R-:W-:Y:S02]  /*2d60*/  IADD3 R102, P1, R5, R134, RZ ;  /* 0x0000008605667210 */ /* 0x000fe40007f3e0ff */
[----:B------:R-:W-:Y:S02]  /*2d70*/  PRMT R89, RZ, 0x7610, R89 ;  /* 0x00007610ff597816 */ /* 0x000fe40000000059 */
[----:B------:R0:W3:Y:S01]  /*2d80*/  @!P0 LDG.E.U8 R152, desc[UR16][R100.64] ;  /* 0x0000001064988981 */ /* 0x0000e2000c1e1100 */
[----:B------:R-:W-:Y:S01]  /*2d90*/  IMAD.X R103, R3, 0x1, R108, P1 ;  /* 0x0000000103677824 */ /* 0x000fe200008e066c */
[----:B------:R-:W-:Y:S02]  /*2da0*/  PRMT R154, RZ, 0x7610, R154 ;  /* 0x00007610ff9a7816 */ /* 0x000fe4000000009a */
[----:B------:R1:W3:Y:S01]  /*2db0*/  @!P0 LDG.E.U8 R89, desc[UR16][R104.64] ;  /* 0x0000001068598981 */ /* 0x0002e2000c1e1100 */
[----:B0-----:R-:W-:-:S05]  /*2dc0*/  IADD3 R100, P1, R5, R130, RZ ;  /* 0x0000008205647210 */ /* 0x001fca0007f3e0ff */
[----:B------:R-:W-:Y:S01]  /*2dd0*/  IMAD.X R101, R3, 0x1, R96, P1 ;  /* 0x0000000103657824 */ /* 0x000fe200008e0660 */
[----:B-1----:R-:W-:Y:S02]  /*2de0*/  IADD3 R104, P1, R5, R126, RZ ;  /* 0x0000007e05687210 */ /* 0x002fe40007f3e0ff */
        /* <DEDUP_REMOVED lines=21> */
[----:B------:R-:W-:-:S03]  /*2f40*/  PRMT R160, RZ, 0x7610, R160 ;  /* 0x00007610ffa07816 */ /* 0x000fc600000000a0 */
[----:B------:R5:W3:Y:S01]  /*2f50*/  @!P0 LDG.E.U8 R97, desc[UR16][R104.64] ;  /* 0x0000001068618981 */ /* 0x000ae2000c1e1100 */
[----:B0-----:R-:W-:-:S05]  /*2f60*/  IADD3 R100, P1, R5, R98, RZ ;  /* 0x0000006205647210 */ /* 0x001fca0007f3e0ff */
[----:B------:R-:W-:Y:S01]  /*2f70*/  IMAD.X R101, R3, 0x1, R16, P1 ;  /* 0x0000000103657824 */ /* 0x000fe200008e0610 */
[----:B-1----:R-:W-:Y:S02]  /*2f80*/  IADD3 R102, P1, R5, R94, RZ ;  /* 0x0000005e05667210 */ /* 0x002fe40007f3e0ff */
[----:B--2---:R-:W-:Y:S02]  /*2f90*/  LOP3.LUT R107, R107, 0xffff, RZ, 0xc0, !PT ;  /* 0x0000ffff6b6b7812 */ /* 0x004fe400078ec0ff */
[----:B----4-:R-:W-:Y:S01]  /*2fa0*/  LOP3.LUT R162, R162, 0xffff, RZ, 0xc0, !PT ;  /* 0x0000ffffa2a27812 */ /* 0x010fe200078ec0ff */
[----:B------:R-:W-:Y:S01]  /*2fb0*/  IMAD.X R103, R3, 0x1, R14, P1 ;  /* 0x0000000103677824 */ /* 0x000fe200008e060e */
[----:B-----5:R-:W-:Y:S01]  /*2fc0*/  IADD3 R104, P1, R5, R90, RZ ;  /* 0x0000005a05687210 */ /* 0x020fe20007f3e0ff */
[----:B------:R0:W2:Y:S01]  /*2fd0*/  @!P0 LDG.E.U8 R160, desc[UR16][R100.64] ;  /* 0x0000001064a08981 */ /* 0x0000a2000c1e1100 */
[----:B------:R-:W-:Y:S02]  /*2fe0*/  LOP3.LUT R109, R109, 0xffff, RZ, 0xc0, !PT ;  /* 0x0000ffff6d6d7812 */ /* 0x000fe400078ec0ff */
[----:B---3--:R-:W-:Y:S01]  /*2ff0*/  LOP3.LUT R164, R164, 0xffff, RZ, 0xc0, !PT ;  /* 0x0000ffffa4a47812 */ /* 0x008fe200078ec0ff */
[----:B------:R-:W-:Y:S01]  /*3000*/  IMAD.X R105, R3, 0x1, R12, P1 ;  /* 0x0000000103697824 */ /* 0x000fe200008e060c */
[----:B------:R-:W-:-:S02]  /*3010*/  PRMT R107, R107, 0x3340, R162 ;  /* 0x000033406b6b7816 */ /* 0x000fc400000000a2 */
[----:B------:R-:W-:Y:S02]  /*3020*/  PRMT R162, RZ, 0x7610, R162 ;  /* 0x00007610ffa27816 */ /* 0x000fe400000000a2 */
[----:B0-----:R-:W-:Y:S02]  /*3030*/  IADD3 R100, P1, R5, R4, RZ ;  /* 0x0000000405647210 */ /* 0x001fe40007f3e0ff */
[----:B------:R-:W-:Y:S02]  /*3040*/  PRMT R164, R109, 0x3340, R164 ;  /* 0x000033406da47816 */ /* 0x000fe400000000a4 */
[----:B------:R0:W3:Y:S01]  /*3050*/  @!P0 LDG.E.U8 R162, desc[UR16][R104.64] ;  /* 0x0000001068a28981 */ /* 0x0000e2000c1e1100 */
[----:B------:R-:W-:Y:S01]  /*3060*/  PRMT R99, RZ, 0x7610, R99 ;  /* 0x00007610ff637816 */ /* 0x000fe20000000063 */
[----:B------:R-:W-:Y:S01]  /*3070*/  IMAD.X R101, R3, 0x1, R132, P1 ;  /* 0x0000000103657824 */ /* 0x000fe200008e0684 */
[----:B------:R-:W-:-:S04]  /*3080*/  PRMT R109, RZ, 0x7610, R109 ;  /* 0x00007610ff6d7816 */ /* 0x000fc8000000006d */
[----:B------:R1:W4:Y:S04]  /*3090*/  @!P0 LDG.E.U8 R99, desc[UR16][R102.64] ;  /* 0x0000001066638981 */ /* 0x000328000c1e1100 */
[----:B------:R5:W4:Y:S01]  /*30a0*/  @!P0 LDG.E.U8 R109, desc[UR16][R100.64] ;  /* 0x00000010646d8981 */ /* 0x000b22000c1e1100 */
[----:B------:R-:W-:Y:S02]  /*30b0*/  LOP3.LUT R115, R115, 0xffff, RZ, 0xc0, !PT ;  /* 0x0000ffff73737812 */ /* 0x000fe400078ec0ff */
[----:B0-----:R-:W-:Y:S02]  /*30c0*/  LOP3.LUT R104, R117, 0xffff, RZ, 0xc0, !PT ;  /* 0x0000ffff75687812 */ /* 0x001fe400078ec0ff */
[----:B-1----:R-:W-:Y:S02]  /*30d0*/  LOP3.LUT R103, R111, 0xffff, RZ, 0xc0, !PT ;  /* 0x0000ffff6f677812 */ /* 0x002fe400078ec0ff */
[----:B------:R-:W-:-:S02]  /*30e0*/  LOP3.LUT R102, R113, 0xffff, RZ, 0xc0, !PT ;  /* 0x0000ffff71667812 */ /* 0x000fc400078ec0ff */
[----:B------:R-:W-:Y:S02]  /*30f0*/  LOP3.LUT R105, R119, 0xffff, RZ, 0xc0, !PT ;  /* 0x0000ffff77697812 */ /* 0x000fe400078ec0ff */
[----:B------:R-:W-:Y:S02]  /*3100*/  PRMT R103, R103, 0x3340, R102 ;  /* 0x0000334067677816 */ /* 0x000fe40000000066 */
[----:B------:R-:W-:Y:S02]  /*3110*/  PRMT R102, R115, 0x3340, R104 ;  /* 0x0000334073667816 */ /* 0x000fe40000000068 */
[----:B------:R-:W-:Y:S02]  /*3120*/  LOP3.LUT R104, R121, 0xffff, RZ, 0xc0, !PT ;  /* 0x0000ffff79687812 */ /* 0x000fe400078ec0ff */
[----:B------:R-:W-:Y:S02]  /*3130*/  LOP3.LUT R123, R123, 0xffff, RZ, 0xc0, !PT ;  /* 0x0000ffff7b7b7812 */ /* 0x000fe400078ec0ff */
[----:B------:R-:W-:-:S02]  /*3140*/  PRMT R105, R105, 0x3340, R104 ;  /* 0x0000334069697816 */ /* 0x000fc40000000068 */
[----:B------:R-:W-:Y:S02]  /*3150*/  LOP3.LUT R125, R125, 0xffff, RZ, 0xc0, !PT ;  /* 0x0000ffff7d7d7812 */ /* 0x000fe400078ec0ff */
[----:B------:R-:W-:Y:S02]  /*3160*/  LOP3.LUT R111, R127, 0xffff, RZ, 0xc0, !PT ;  /* 0x0000ffff7f6f7812 */ /* 0x000fe400078ec0ff */
[----:B------:R-:W-:Y:S02]  /*3170*/  LOP3.LUT R104, R129, 0xffff, RZ, 0xc0, !PT ;  /* 0x0000ffff81687812 */ /* 0x000fe400078ec0ff */
[----:B------:R-:W-:Y:S02]  /*3180*/  LOP3.LUT R106, R106, 0xffff, RZ, 0xc0, !PT ;  /* 0x0000ffff6a6a7812 */ /* 0x000fe400078ec0ff */
[----:B------:R-:W-:Y:S02]  /*3190*/  LOP3.LUT R131, R131, 0xffff, RZ, 0xc0, !PT ;  /* 0x0000ffff83837812 */ /* 0x000fe400078ec0ff */
[----:B------:R-:W-:-:S02]  /*31a0*/  LOP3.LUT R133, R133, 0xffff, RZ, 0xc0, !PT ;  /* 0x0000ffff85857812 */ /* 0x000fc400078ec0ff */
[----:B------:R-:W-:Y:S02]  /*31b0*/  LOP3.LUT R113, R135, 0xffff, RZ, 0xc0, !PT ;  /* 0x0000ffff87717812 */ /* 0x000fe400078ec0ff */
[----:B------:R-:W-:Y:S02]  /*31c0*/  LOP3.LUT R137, R137, 0xffff, RZ, 0xc0, !PT ;  /* 0x0000ffff89897812 */ /* 0x000fe400078ec0ff */
[----:B------:R-:W-:Y:S02]  /*31d0*/  LOP3.LUT R115, R139, 0xffff, RZ, 0xc0, !PT ;  /* 0x0000ffff8b737812 */ /* 0x000fe400078ec0ff */
[----:B------:R-:W-:Y:S02]  /*31e0*/  LOP3.LUT R141, R141, 0xffff, RZ, 0xc0, !PT ;  /* 0x0000ffff8d8d7812 */ /* 0x000fe400078ec0ff */
[----:B------:R-:W-:Y:S02]  /*31f0*/  LOP3.LUT R117, R143, 0xffff, RZ, 0xc0, !PT ;  /* 0x0000ffff8f757812 */ /* 0x000fe400078ec0ff */
[----:B------:R-:W-:-:S02]  /*3200*/  LOP3.LUT R145, R145, 0xffff, RZ, 0xc0, !PT ;  /* 0x0000ffff91917812 */ /* 0x000fc400078ec0ff */
[----:B-----5:R-:W-:Y:S02]  /*3210*/  PRMT R100, R123, 0x3340, R125 ;  /* 0x000033407b647816 */ /* 0x020fe4000000007d */
[----:B------:R-:W-:Y:S02]  /*3220*/  PRMT R111, R111, 0x3340, R104 ;  /* 0x000033406f6f7816 */ /* 0x000fe40000000068 */
[----:B------:R-:W-:Y:S02]  /*3230*/  PRMT R104, R131, 0x3340, R133 ;  /* 0x0000334083687816 */ /* 0x000fe40000000085 */
[----:B------:R-:W-:Y:S02]  /*3240*/  PRMT R113, R113, 0x3340, R137 ;  /* 0x0000334071717816 */ /* 0x000fe40000000089 */
[----:B------:R-:W-:Y:S02]  /*3250*/  PRMT R115, R115, 0x3340, R141 ;  /* 0x0000334073737816 */ /* 0x000fe4000000008d */
[----:B------:R-:W-:-:S02]  /*3260*/  PRMT R117, R117, 0x3340, R145 ;  /* 0x0000334075757816 */ /* 0x000fc40000000091 */
[----:B------:R-:W-:Y:S02]  /*3270*/  LOP3.LUT R147, R147, 0xffff, RZ, 0xc0, !PT ;  /* 0x0000ffff93937812 */ /* 0x000fe400078ec0ff */
[----:B------:R-:W-:Y:S02]  /*3280*/  LOP3.LUT R149, R149, 0xffff, RZ, 0xc0, !PT ;  /* 0x0000ffff95957812 */ /* 0x000fe400078ec0ff */
[----:B------:R-:W-:Y:S02]  /*3290*/  LOP3.LUT R151, R151, 0xffff, RZ, 0xc0, !PT ;  /* 0x0000ffff97977812 */ /* 0x000fe400078ec0ff */
[----:B------:R-:W-:Y:S02]  /*32a0*/  PRMT R147, R147, 0x3340, R149 ;  /* 0x0000334093937816 */ /* 0x000fe40000000095 */
[----:B------:R-:W-:Y:S02]  /*32b0*/  PRMT R101, R164, 0x5410, R103 ;  /* 0x00005410a4657816 */ /* 0x000fe40000000067 */
[----:B------:R-:W-:-:S02]  /*32c0*/  PRMT R103, R100, 0x5410, R111 ;  /* 0x0000541064677816 */ /* 0x000fc4000000006f */
[----:B------:R-:W-:Y:S02]  /*32d0*/  PRMT R102, R102, 0x5410, R105 ;  /* 0x0000541066667816 */ /* 0x000fe40000000069 */
[----:B------:R-:W-:Y:S02]  /*32e0*/  PRMT R104, R104, 0x5410, R113 ;  /* 0x0000541068687816 */ /* 0x000fe40000000071 */
[----:B------:R-:W-:Y:S02]  /*32f0*/  PRMT R105, R115, 0x5410, R117 ;  /* 0x0000541073697816 */ /* 0x000fe40000000075 */
[----:B------:R-:W-:Y:S02]  /*3300*/  LOP3.LUT R155, R155, 0xffff, RZ, 0xc0, !PT ;  /* 0x0000ffff9b9b7812 */ /* 0x000fe400078ec0ff */
[----:B------:R-:W-:Y:S02]  /*3310*/  LOP3.LUT R157, R157, 0xffff, RZ, 0xc0, !PT ;  /* 0x0000ffff9d9d7812 */ /* 0x000fe400078ec0ff */
[----:B------:R-:W-:-:S02]  /*3320*/  LOP3.LUT R153, R153, 0xffff, RZ, 0xc0, !PT ;  /* 0x0000ffff99997812 */ /* 0x000fc400078ec0ff */
[----:B------:R-:W-:Y:S02]  /*3330*/  PRMT R155, R155, 0x3340, R157 ;  /* 0x000033409b9b7816 */ /* 0x000fe4000000009d */
[----:B------:R-:W-:Y:S02]  /*3340*/  PRMT R151, R151, 0x3340, R153 ;  /* 0x0000334097977816 */ /* 0x000fe40000000099 */
[----:B------:R-:W-:Y:S02]  /*3350*/  LOP3.LUT R163, R163, 0xffff, RZ, 0xc0, !PT ;  /* 0x0000ffffa3a37812 */ /* 0x000fe400078ec0ff */
[----:B------:R-:W-:Y:S02]  /*3360*/  LOP3.LUT R159, R159, 0xffff, RZ, 0xc0, !PT ;  /* 0x0000ffff9f9f7812 */ /* 0x000fe400078ec0ff */
[----:B------:R-:W-:Y:S02]  /*3370*/  LOP3.LUT R161, R161, 0xffff, RZ, 0xc0, !PT ;  /* 0x0000ffffa1a17812 */ /* 0x000fe400078ec0ff */
[----:B------:R-:W-:-:S02]  /*3380*/  PRMT R163, R163, 0x3340, R106 ;  /* 0x00003340a3a37816 */ /* 0x000fc4000000006a */
[----:B------:R-:W-:Y:S02]  /*3390*/  PRMT R159, R159, 0x3340, R161 ;  /* 0x000033409f9f7816 */ /* 0x000fe400000000a1 */
[----:B------:R-:W-:Y:S02]  /*33a0*/  PRMT R100, R163, 0x5410, R107 ;  /* 0x00005410a3647816 */ /* 0x000fe4000000006b */
[----:B------:R-:W-:Y:S02]  /*33b0*/  PRMT R106, R147, 0x5410, R151 ;  /* 0x00005410936a7816 */ /* 0x000fe40000000097 */
[----:B------:R-:W-:Y:S01]  /*33c0*/  PRMT R107, R155, 0x5410, R159 ;  /* 0x000054109b6b7816 */ /* 0x000fe2000000009f */
[----:B------:R0:W-:Y:S04]  /*33d0*/  STS.128 [R9+UR6], R100 ;  /* 0x0000006409007988 */ /* 0x0001e80008000c06 */
[----:B------:R1:W-:Y:S04]  /*33e0*/  STS.128 [R2+UR6], R104 ;  /* 0x0000006802007988 */ /* 0x0003e80008000c06 */
[----:B------:R1:W-:Y:S04]  /*33f0*/  STS.U8 [R19+UR6+0x1700], R148 ;  /* 0x0017009413007988 */ /* 0x0003e80008000006 */
[----:B------:R1:W-:Y:S04]  /*3400*/  STS.U8 [R19+UR6+0x1600], R150 ;  /* 0x0016009613007988 */ /* 0x0003e80008000006 */
[----:B------:R1:W-:Y:S04]  /*3410*/  STS.U8 [R19+UR6+0x1500], R152 ;  /* 0x0015009813007988 */ /* 0x0003e80008000006 */
[----:B------:R1:W-:Y:S04]  /*3420*/  STS.U8 [R19+UR6+0x1400], R154 ;  /* 0x0014009a13007988 */ /* 0x0003e80008000006 */
[----:B------:R1:W-:Y:S04]  /*3430*/  STS.U8 [R19+UR6+0x1300], R156 ;  /* 0x0013009c13007988 */ /* 0x0003e80008000006 */
[----:B------:R1:W-:Y:S04]  /*3440*/  STS.U8 [R19+UR6+0x1200], R158 ;  /* 0x0012009e13007988 */ /* 0x0003e80008000006 */
[----:B--2---:R1:W-:Y:S04]  /*3450*/  STS.U8 [R19+UR6+0x1100], R160 ;  /* 0x001100a013007988 */ /* 0x0043e80008000006 */
[----:B---3--:R1:W-:Y:S04]  /*3460*/  STS.U8 [R19+UR6+0x1000], R162 ;  /* 0x001000a213007988 */ /* 0x0083e80008000006 */
[----:B------:R1:W-:Y:S04]  /*3470*/  STS.U8 [R6+UR6+0x1180], R97 ;  /* 0x0011806106007988 */ /* 0x0003e80008000006 */
[----:B----4-:R1:W-:Y:S04]  /*3480*/  STS.U8 [R6+UR6+0x1080], R99 ;  /* 0x0010806306007988 */ /* 0x0103e80008000006 */
[----:B------:R1:W-:Y:S04]  /*3490*/  STS.U8 [R6+UR6+0x1280], R95 ;  /* 0x0012805f06007988 */ /* 0x0003e80008000006 */
[----:B------:R1:W-:Y:S04]  /*34a0*/  STS.U8 [R6+UR6+0x1380], R93 ;  /* 0x0013805d06007988 */ /* 0x0003e80008000006 */
[----:B------:R1:W-:Y:S04]  /*34b0*/  STS.U8 [R6+UR6+0x1480], R91 ;  /* 0x0014805b06007988 */ /* 0x0003e80008000006 */
[----:B------:R1:W-:Y:S04]  /*34c0*/  STS.U8 [R6+UR6+0x1580], R89 ;  /* 0x0015805906007988 */ /* 0x0003e80008000006 */
[----:B------:R1:W-:Y:S04]  /*34d0*/  STS.U8 [R6+UR6+0x1680], R23 ;  /* 0x0016801706007988 */ /* 0x0003e80008000006 */
[----:B------:R1:W-:Y:S01]  /*34e0*/  STS.U8 [R6+UR6+0x1780], R109 ;  /* 0x0017806d06007988 */ /* 0x0003e20008000006 */
[----:B------:R2:W-:Y:S06]  /*34f0*/  MEMBAR.ALL.CTA ;  /* 0x0000000000007992 */ /* 0x0005ec0000008000 */
[----:B--2---:R-:W2:Y:S02]  /*3500*/  FENCE.VIEW.ASYNC.S ;  /* 0x00000000000073c6 */ /* 0x004ea40000000000 */
[----:B--2---:R-:W-:Y:S06]  /*3510*/  BAR.SYNC.DEFER_BLOCKING 0x0 ;  /* 0x0000000000007b1d */ /* 0x004fec0000010000 */
[----:B------:R-:W-:Y:S01]  /*3520*/  UMOV UR12, UR4 ;  /* 0x00000004000c7c82 */ /* 0x000fe20008000000 */
[----:B------:R-:W-:Y:S01]  /*3530*/  UMOV UR13, 0xc0000010 ;  /* 0xc0000010000d7882 */ /* 0x000fe20000000000 */
[----:B------:R-:W-:Y:S01]  /*3540*/  UMOV UR10, UR14 ;  /* 0x0000000e000a7c82 */ /* 0x000fe20008000000 */
[----:B------:R-:W-:Y:S01]  /*3550*/  UMOV UR11, UR15 ;  /* 0x0000000f000b7c82 */ /* 0x000fe20008000000 */
[----:B------:R-:W-:-:S06]  /*3560*/  WARPGROUP.ARRIVE ;  /* 0x00000000000079c5 */ /* 0x000fcc0000000000 */
[----:B------:R-:W-:Y:S04]  /*3570*/  QGMMA.64x64x32.F32.E5M2.E5M2 R56, gdesc[UR12], R56 ;  /* 0x00e000000c3879f3 */ /* 0x000fe80008703838 */
[----:B------:R-:W-:Y:S01]  /*3580*/  QGMMA.64x64x32.F32.E5M2.E5M2 R24, gdesc[UR8], R24, gsb0 ;  /* 0x00e00000081879f3 */ /* 0x000fe20008003818 */
[----:B------:R-:W-:Y:S01]  /*3590*/  IADD3 R142, P1, R142, UR49, RZ ;  /* 0x000000318e8e7c10 */ /* 0x000fe2000ff3e0ff */
[----:B------:R-:W-:-:S03]  /*35a0*/  UIADD3 UR7, UR7, -0x1, URZ ;  /* 0xffffffff07077890 */ /* 0x000fc6000fffe03f */
[----:B------:R-:W-:Y:S02]  /*35b0*/  IADD3.X R124, R124, UR51, RZ, P1, !PT ;  /* 0x000000337c7c7c10 */ /* 0x000fe40008ffe4ff */
[----:B------:R-:W-:Y:S01]  /*35c0*/  IADD3 R122, P1, R122, UR49, RZ ;  /* 0x000000317a7a7c10 */ /* 0x000fe2000ff3e0ff */
[----:B0-----:R-:W-:Y:S01]  /*35d0*/  IMAD.U32 R100, RZ, RZ, UR50 ;  /* 0x00000032ff647e24 */ /* 0x001fe2000f8e00ff */
[----:B------:R-:W-:Y:S02]  /*35e0*/  IADD3 R10, P0, R10, UR50, RZ ;  /* 0x000000320a0a7c10 */ /* 0x000fe4000ff1e0ff */
[----:B------:R-:W-:Y:S02]  /*35f0*/  IADD3 R4, P3, R4, UR49, RZ ;  /* 0x0000003104047c10 */ /* 0x000fe4000ff7e0ff */
[----:B------:R-:W-:Y:S02]  /*3600*/  IADD3 R144, P2, R144, UR49, RZ ;  /* 0x0000003190907c10 */ /* 0x000fe4000ff5e0ff */
[----:B------:R-:W-:-:S02]  /*3610*/  IADD3.X R88, R88, UR51, RZ, P1, !PT ;  /* 0x0000003358587c10 */ /* 0x000fc40008ffe4ff */
[----:B------:R-:W-:Y:S02]  /*3620*/  ISETP.NE.U32.AND P1, PT, RZ, UR7, PT ;  /* 0x00000007ff007c0c */ /* 0x000fe4000bf25070 */
[----:B------:R-:W-:Y:S02]  /*3630*/  LEA.HI.X.SX32 R11, R100, R11, 0x1, P0 ;  /* 0x0000000b640b7211 */ /* 0x000fe400000f0eff */
[----:B------:R-:W-:Y:S02]  /*3640*/  IADD3.X R132, R132, UR51, RZ, P3, !PT ;  /* 0x0000003384847c10 */ /* 0x000fe40009ffe4ff */
[----:B------:R-:W-:Y:S02]  /*3650*/  IADD3.X R128, R128, UR51, RZ, P2, !PT ;  /* 0x0000003380807c10 */ /* 0x000fe400097fe4ff */
[----:B------:R-:W-:Y:S02]  /*3660*/  IADD3 R140, P0, R140, UR49, RZ ;  /* 0x000000318c8c7c10 */ /* 0x000fe4000ff1e0ff */
[----:B------:R-:W-:-:S02]  /*3670*/  IADD3 R138, P4, R138, UR49, RZ ;  /* 0x000000318a8a7c10 */ /* 0x000fc4000ff9e0ff */
[----:B------:R-:W-:Y:S02]  /*3680*/  IADD3 R136, P6, R136, UR49, RZ ;  /* 0x0000003188887c10 */ /* 0x000fe4000ffde0ff */
[----:B------:R-:W-:Y:S02]  /*3690*/  IADD3 R134, P5, R134, UR49, RZ ;  /* 0x0000003186867c10 */ /* 0x000fe4000ffbe0ff */
[----:B------:R-:W-:Y:S02]  /*36a0*/  IADD3 R130, P3, R130, UR49, RZ ;  /* 0x0000003182827c10 */ /* 0x000fe4000ff7e0ff */
[----:B------:R-:W-:Y:S02]  /*36b0*/  IADD3 R126, P2, R126, UR49, RZ ;  /* 0x000000317e7e7c10 */ /* 0x000fe4000ff5e0ff */
[----:B------:R-:W-:Y:S02]  /*36c0*/  IADD3.X R120, R120, UR51, RZ, P0, !PT ;  /* 0x0000003378787c10 */ /* 0x000fe400087fe4ff */
[----:B------:R-:W-:-:S02]  /*36d0*/  IADD3.X R116, R116, UR51, RZ, P4, !PT ;  /* 0x0000003374747c10 */ /* 0x000fc4000a7fe4ff */
[----:B------:R-:W-:Y:S02]  /*36e0*/  IADD3.X R112, R112, UR51, RZ, P6, !PT ;  /* 0x0000003370707c10 */ /* 0x000fe4000b7fe4ff */
[----:B------:R-:W-:Y:S02]  /*36f0*/  IADD3.X R108, R108, UR51, RZ, P5, !PT ;  /* 0x000000336c6c7c10 */ /* 0x000fe4000affe4ff */
        /* <DEDUP_REMOVED lines=13> */
[----:B------:R-:W-:Y:S01]  /*37d0*/  IADD3.X R12, R12, UR51, RZ, P2, !PT ;  /* 0x000000330c0c7c10 */ /* 0x000fe200097fe4ff */
[----:B------:R-:W-:Y:S01]  /*37e0*/  VIADD R8, R8, 0xffffffe0 ;  /* 0xffffffe008087836 */ /* 0x000fe20000000000 */
[----:B------:R-:W-:Y:S02]  /*37f0*/  WARPGROUP.DEPBAR.LE gsb0, 0x0 ;  /* 0x00008000000079c5 */ /* 0x000fe40000010000 */
[----:B-1----:R-:W-:Y:S05]  /*3800*/  @P1 BRA `(.L_x_1) ;  /* 0xffffffe800141947 */ /* 0x002fea000383ffff */
.L_x_0:
[----:B------:R-:W-:Y:S01]  /*3810*/  BAR.SYNC.DEFER_BLOCKING 0x0 ;  /* 0x0000000000007b1d */ /* 0x000fe20000010000 */
[C---:B------:R-:W-:Y:S01]  /*3820*/  IMAD.SHL.U32 R4, R0.reuse, 0x10, RZ ;  /* 0x0000001000047824 */ /* 0x040fe200078e00ff */
[----:B------:R-:W-:Y:S01]  /*3830*/  F2FP.SATFINITE.E5M2.F32.PACK_AB_MERGE_C R8, R57, R56, RZ ;  /* 0x000000383908723e */ /* 0x000fe200048060ff */
[C---:B------:R-:W-:Y:S01]  /*3840*/  IMAD.SHL.U32 R5, R0.reuse, 0x40, RZ ;  /* 0x0000004000057824 */ /* 0x040fe200078e00ff */
[----:B------:R-:W-:Y:S01]  /*3850*/  F2FP.SATFINITE.E5M2.F32.PACK_AB_MERGE_C R9, R59, R58, RZ ;  /* 0x0000003a3b09723e */ /* 0x000fe200048060ff */
[----:B------:R-:W-:Y:S01]  /*3860*/  IMAD.SHL.U32 R0, R0, 0x8, RZ ;  /* 0x0000000800007824 */ /* 0x000fe200078e00ff */
[----:B------:R-:W-:Y:S01]  /*3870*/  LOP3.LUT R4, R4, 0xf0, RZ, 0xc0, !PT ;  /* 0x000000f004047812 */ /* 0x000fe200078ec0ff */
[----:B------:R-:W-:Y:S01]  /*3880*/  ULDC UR4, c[0x0][0x244] ;  /* 0x0000910000047ab9 */ /* 0x000fe20000000800 */
[----:B------:R-:W-:Y:S02]  /*3890*/  LOP3.LUT R5, R5, 0x400, RZ, 0xc0, !PT ;  /* 0x0000040005057812 */ /* 0x000fe400078ec0ff */
[----:B------:R-:W-:-:S02]  /*38a0*/  LOP3.LUT R0, R0, 0x300, RZ, 0xc0, !PT ;  /* 0x0000030000007812 */ /* 0x000fc400078ec0ff */
[----:B------:R-:W-:Y:S02]  /*38b0*/  IADD3 R5, R5, UR6, R4 ;  /* 0x0000000605057c10 */ /* 0x000fe4000fffe004 */
[----:B------:R-:W-:Y:S02]  /*38c0*/  F2FP.SATFINITE.E5M2.F32.PACK_AB_MERGE_C R61, R61, R60, RZ ;  /* 0x0000003c3d3d723e */ /* 0x000fe400048060ff */
[----:B------:R-:W-:Y:S02]  /*38d0*/  F2FP.SATFINITE.E5M2.F32.PACK_AB_MERGE_C R62, R63, R62, RZ ;  /* 0x0000003e3f3e723e */ /* 0x000fe400048060ff */
[----:B------:R-:W-:Y:S02]  /*38e0*/  F2FP.SATFINITE.E5M2.F32.PACK_AB_MERGE_C R10, R25, R24, RZ ;  /* 0x00000018190a723e */ /* 0x000fe400048060ff */
[----:B------:R-:W-:Y:S02]  /*38f0*/  F2FP.SATFINITE.E5M2.F32.PACK_AB_MERGE_C R11, R27, R26, RZ ;  /* 0x0000001a1b0b723e */ /* 0x000fe400048060ff */
[----:B------:R-:W-:Y:S01]  /*3900*/  F2FP.SATFINITE.E5M2.F32.PACK_AB_MERGE_C R29, R29, R28, RZ ;  /* 0x0000001c1d1d723e */ /* 0x000fe200048060ff */
[----:B------:R-:W-:Y:S01]  /*3910*/  IMAD.IADD R28, R0, 0x1, R5 ;  /* 0x00000001001c7824 */ /* 0x000fe200078e0205 */
[----:B------:R-:W-:-:S02]  /*3920*/  F2FP.SATFINITE.E5M2.F32.PACK_AB_MERGE_C R30, R31, R30, RZ ;  /* 0x0000001e1f1e723e */ /* 0x000fc400048060ff */
[----:B------:R-:W-:Y:S02]  /*3930*/  PRMT R8, R8, 0x5410, R61 ;  /* 0x0000541008087816 */ /* 0x000fe4000000003d */
[----:B------:R-:W-:Y:S02]  /*3940*/  PRMT R9, R9, 0x5410, R62 ;  /* 0x0000541009097816 */ /* 0x000fe4000000003e */
[----:B------:R-:W-:Y:S02]  /*3950*/  PRMT R10, R10, 0x5410, R29 ;  /* 0x000054100a0a7816 */ /* 0x000fe4000000001d */
[----:B------:R-:W-:Y:S02]  /*3960*/  PRMT R11, R11, 0x5410, R30 ;  /* 0x000054100b0b7816 */ /* 0x000fe4000000001e */
[----:B------:R-:W-:Y:S01]  /*3970*/  LEA R0, R19, UR6, 0x4 ;  /* 0x0000000613007c11 */ /* 0x000fe2000f8e20ff */
[----:B------:R-:W-:Y:S01]  /*3980*/  ULDC.64 UR6, c[0x0][0x228] ;  /* 0x00008a0000067ab9 */ /* 0x000fe20000000a00 */
[----:B------:R-:W-:Y:S01]  /*3990*/  F2FP.SATFINITE.E5M2.F32.PACK_AB_MERGE_C R64, R65, R64, RZ ;  /* 0x000000404140723e */ /* 0x000fe200048060ff */
[----:B------:R0:W-:Y:S01]  /*39a0*/  STSM.16.M88.4 [R28], R8 ;  /* 0x000000081c007844 */ /* 0x0001e20000000200 */
[----:B------:R-:W-:-:S02]  /*39b0*/  F2FP.SATFINITE.E5M2.F32.PACK_AB_MERGE_C R66, R67, R66, RZ ;  /* 0x000000424342723e */ /* 0x000fc400048060ff */
[----:B------:R-:W-:Y:S01]  /*39c0*/  F2FP.SATFINITE.E5M2.F32.PACK_AB_MERGE_C R69, R69, R68, RZ ;  /* 0x000000444545723e */ /* 0x000fe200048060ff */
[----:B------:R-:W-:Y:S01]  /*39d0*/  BAR.SYNC.DEFER_BLOCKING 0x0 ;  /* 0x0000000000007b1d */ /* 0x000fe20000010000 */
[----:B------:R-:W-:Y:S02]  /*39e0*/  F2FP.SATFINITE.E5M2.F32.PACK_AB_MERGE_C R71, R71, R70, RZ ;  /* 0x000000464747723e */ /* 0x000fe400048060ff */
[----:B------:R-:W-:Y:S02]  /*39f0*/  F2FP.SATFINITE.E5M2.F32.PACK_AB_MERGE_C R32, R33, R32, RZ ;  /* 0x000000202120723e */ /* 0x000fe400048060ff */
[----:B------:R-:W-:Y:S02]  /*3a00*/  F2FP.SATFINITE.E5M2.F32.PACK_AB_MERGE_C R34, R35, R34, RZ ;  /* 0x000000222322723e */ /* 0x000fe400048060ff */
[----:B------:R-:W-:Y:S02]  /*3a10*/  F2FP.SATFINITE.E5M2.F32.PACK_AB_MERGE_C R37, R37, R36, RZ ;  /* 0x000000242525723e */ /* 0x000fe400048060ff */
[----:B------:R-:W-:-:S02]  /*3a20*/  F2FP.SATFINITE.E5M2.F32.PACK_AB_MERGE_C R39, R39, R38, RZ ;  /* 0x000000262727723e */ /* 0x000fc400048060ff */
[----:B------:R-:W-:Y:S02]  /*3a30*/  LOP3.LUT R14, R146, 0x2, R21, 0xfe, !PT ;  /* 0x00000002920e7812 */ /* 0x000fe400078efe15 */
[----:B0-----:R-:W-:Y:S02]  /*3a40*/  PRMT R8, R64, 0x5410, R69 ;  /* 0x0000541040087816 */ /* 0x001fe40000000045 */
[----:B------:R-:W-:Y:S02]  /*3a50*/  PRMT R9, R66, 0x5410, R71 ;  /* 0x0000541042097816 */ /* 0x000fe40000000047 */
[----:B------:R-:W-:Y:S02]  /*3a60*/  PRMT R10, R32, 0x5410, R37 ;  /* 0x00005410200a7816 */ /* 0x000fe40000000025 */
[----:B------:R-:W-:Y:S02]  /*3a70*/  PRMT R11, R34, 0x5410, R39 ;  /* 0x00005410220b7816 */ /* 0x000fe40000000027 */
[----:B------:R-:W-:-:S02]  /*3a80*/  LOP3.LUT R3, R146, 0x3, R21, 0xfe, !PT ;  /* 0x0000000392037812 */ /* 0x000fc400078efe15 */
[C-C-:B------:R-:W-:Y:S01]  /*3a90*/  LOP3.LUT R2, R146.reuse, 0x4, R21.reuse, 0xfe, !PT ;  /* 0x0000000492027812 */ /* 0x140fe200078efe15 */
[----:B------:R-:W0:Y:S01]  /*3aa0*/  LDS.128 R4, [R0] ;  /* 0x0000000000047984 */ /* 0x000e220000000c00 */
[C-C-:B------:R-:W-:Y:S02]  /*3ab0*/  LOP3.LUT R145, R146.reuse, 0x5, R21.reuse, 0xfe, !PT ;  /* 0x0000000592917812 */ /* 0x140fe400078efe15 */
[C-C-:B------:R-:W-:Y:S01]  /*3ac0*/  LOP3.LUT R142, R146.reuse, 0x6, R21.reuse, 0xfe, !PT ;  /* 0x00000006928e7812 */ /* 0x140fe200078efe15 */
[----:B------:R-:W-:Y:S01]  /*3ad0*/  BAR.SYNC.DEFER_BLOCKING 0x0 ;  /* 0x0000000000007b1d */ /* 0x000fe20000010000 */
[C-C-:B------:R-:W-:Y:S02]  /*3ae0*/  LOP3.LUT R144, R146.reuse, 0x7, R21.reuse, 0xfe, !PT ;  /* 0x0000000792907812 */ /* 0x140fe400078efe15 */
[C-C-:B------:R-:W-:Y:S02]  /*3af0*/  LOP3.LUT R141, R146.reuse, 0x8, R21.reuse, 0xfe, !PT ;  /* 0x00000008928d7812 */ /* 0x140fe400078efe15 */
[----:B------:R-:W-:-:S02]  /*3b00*/  LOP3.LUT R139, R146, 0x9, R21, 0xfe, !PT ;  /* 0x00000009928b7812 */ /* 0x000fc400078efe15 */
[C-C-:B------:R-:W-:Y:S02]  /*3b10*/  LOP3.LUT R143, R146.reuse, 0xa, R21.reuse, 0xfe, !PT ;  /* 0x0000000a928f7812 */ /* 0x140fe400078efe15 */
[C-C-:B------:R-:W-:Y:S02]  /*3b20*/  LOP3.LUT R137, R146.reuse, 0xb, R21.reuse, 0xfe, !PT ;  /* 0x0000000b92897812 */ /* 0x140fe400078efe15 */
[C-C-:B------:R-:W-:Y:S02]  /*3b30*/  LOP3.LUT R135, R146.reuse, 0xc, R21.reuse, 0xfe, !PT ;  /* 0x0000000c92877812 */ /* 0x140fe400078efe15 */
[C-C-:B------:R-:W-:Y:S02]  /*3b40*/  LOP3.LUT R140, R146.reuse, 0xd, R21.reuse, 0xfe, !PT ;  /* 0x0000000d928c7812 */ /* 0x140fe400078efe15 */
[C-C-:B------:R-:W-:Y:S02]  /*3b50*/  LOP3.LUT R138, R146.reuse, 0xe, R21.reuse, 0xfe, !PT ;  /* 0x0000000e928a7812 */ /* 0x140fe400078efe15 */
[----:B------:R-:W-:-:S02]  /*3b60*/  LOP3.LUT R132, R146, 0xf, R21, 0xfe, !PT ;  /* 0x0000000f92847812 */ /* 0x000fc400078efe15 */
[C-C-:B------:R-:W-:Y:S02]  /*3b70*/  LOP3.LUT R136, R146.reuse, 0x10, R21.reuse, 0xfe, !PT ;  /* 0x0000001092887812 */ /* 0x140fe400078efe15 */
[C-C-:B------:R-:W-:Y:S02]  /*3b80*/  LOP3.LUT R134, R146.reuse, 0x11, R21.reuse, 0xfe, !PT ;  /* 0x0000001192867812 */ /* 0x140fe400078efe15 */
[C-C-:B------:R-:W-:Y:S01]  /*3b90*/  LOP3.LUT R129, R146.reuse, 0x12, R21.reuse, 0xfe, !PT ;  /* 0x0000001292817812 */ /* 0x140fe200078efe15 */
[----:B------:R-:W-:Y:S01]  /*3ba0*/  STSM.16.M88.4 [R28], R8 ;  /* 0x000000081c007844 */ /* 0x000fe20000000200 */
[C-C-:B------:R-:W-:Y:S02]  /*3bb0*/  LOP3.LUT R133, R146.reuse, 0x13, R21.reuse, 0xfe, !PT ;  /* 0x0000001392857812 */ /* 0x140fe400078efe15 */
[C-C-:B------:R-:W-:Y:S01]  /*3bc0*/  LOP3.LUT R131, R146.reuse, 0x14, R21.reuse, 0xfe, !PT ;  /* 0x0000001492837812 */ /* 0x140fe200078efe15 */
[----:B------:R-:W-:Y:S01]  /*3bd0*/  BAR.SYNC.DEFER_BLOCKING 0x0 ;  /* 0x0000000000007b1d */ /* 0x000fe20000010000 */
        /* <DEDUP_REMOVED lines=9> */
[C-C-:B------:R-:W-:Y:S02]  /*3c70*/  LOP3.LUT R117, R146.reuse, 0x1e, R21.reuse, 0xfe, !PT ;  /* 0x0000001e92757812 */ /* 0x140fe400078efe15 */
[C-C-:B------:R-:W-:Y:S02]  /*3c80*/  LOP3.LUT R121, R146.reuse, 0x1f, R21.reuse, 0xfe, !PT ;  /* 0x0000001f92797812 */ /* 0x140fe400078efe15 */
[C-C-:B------:R-:W-:Y:S01]  /*3c90*/  LOP3.LUT R119, R146.reuse, 0x20, R21.reuse, 0xfe, !PT ;  /* 0x0000002092777812 */ /* 0x140fe200078efe15 */
[----:B------:R-:W1:Y:S01]  /*3ca0*/  LDS.128 R8, [R0] ;  /* 0x0000000000087984 */ /* 0x000e620000000c00 */
        /* <DEDUP_REMOVED lines=31> */
[----:B------:R-:W-:Y:S02]  /*3ea0*/  F2FP.SATFINITE.E5M2.F32.PACK_AB_MERGE_C R20, R73, R72, RZ ;  /* 0x000000484914723e */ /* 0x000fe400048060ff */
[----:B------:R-:W-:Y:S02]  /*3eb0*/  F2FP.SATFINITE.E5M2.F32.PACK_AB_MERGE_C R21, R75, R74, RZ ;  /* 0x0000004a4b15723e */ /* 0x000fe400048060ff */
[----:B------:R-:W-:Y:S02]  /*3ec0*/  F2FP.SATFINITE.E5M2.F32.PACK_AB_MERGE_C R77, R77, R76, RZ ;  /* 0x0000004c4d4d723e */ /* 0x000fe400048060ff */
[----:B------:R-:W-:Y:S02]  /*3ed0*/  F2FP.SATFINITE.E5M2.F32.PACK_AB_MERGE_C R78, R79, R78, RZ ;  /* 0x0000004e4f4e723e */ /* 0x000fe400048060ff */
[----:B------:R-:W-:Y:S02]  /*3ee0*/  F2FP.SATFINITE.E5M2.F32.PACK_AB_MERGE_C R22, R41, R40, RZ ;  /* 0x000000282916723e */ /* 0x000fe400048060ff */
[----:B------:R-:W-:-:S02]  /*3ef0*/  F2FP.SATFINITE.E5M2.F32.PACK_AB_MERGE_C R23, R43, R42, RZ ;  /* 0x0000002a2b17723e */ /* 0x000fc400048060ff */
[----:B------:R-:W-:Y:S02]  /*3f00*/  F2FP.SATFINITE.E5M2.F32.PACK_AB_MERGE_C R45, R45, R44, RZ ;  /* 0x0000002c2d2d723e */ /* 0x000fe400048060ff */
[----:B------:R-:W-:Y:S02]  /*3f10*/  F2FP.SATFINITE.E5M2.F32.PACK_AB_MERGE_C R46, R47, R46, RZ ;  /* 0x0000002e2f2e723e */ /* 0x000fe400048060ff */
[----:B------:R-:W-:Y:S02]  /*3f20*/  PRMT R20, R20, 0x5410, R77 ;  /* 0x0000541014147816 */ /* 0x000fe4000000004d */
[----:B------:R-:W-:Y:S02]  /*3f30*/  PRMT R21, R21, 0x5410, R78 ;  /* 0x0000541015157816 */ /* 0x000fe4000000004e */
[----:B------:R-:W-:Y:S02]  /*3f40*/  PRMT R22, R22, 0x5410, R45 ;  /* 0x0000541016167816 */ /* 0x000fe4000000002d */
[----:B------:R-:W-:Y:S01]  /*3f50*/  PRMT R23, R23, 0x5410, R46 ;  /* 0x0000541017177816 */ /* 0x000fe2000000002e */
[----:B------:R-:W-:Y:S01]  /*3f60*/  BAR.SYNC.DEFER_BLOCKING 0x0 ;  /* 0x0000000000007b1d */ /* 0x000fe20000010000 */
[----:B------:R-:W-:-:S02]  /*3f70*/  ISETP.GE.AND P0, PT, R13, UR6, PT ;  /* 0x000000060d007c0c */ /* 0x000fc4000bf06270 */
[----:B------:R-:W-:Y:S02]  /*3f80*/  F2FP.SATFINITE.E5M2.F32.PACK_AB_MERGE_C R12, R81, R80, RZ ;  /* 0x00000050510c723e */ /* 0x000fe400048060ff */
[----:B------:R-:W-:Y:S01]  /*3f90*/  ISETP.LT.AND P5, PT, R3, UR7, !P0 ;  /* 0x0000000703007c0c */ /* 0x000fe2000c7a1270 */
[----:B------:R-:W-:Y:S01]  /*3fa0*/  IMAD R3, R13, UR4, RZ ;  /* 0x000000040d037c24 */ /* 0x000fe2000f8e02ff */
[----:B------:R-:W-:Y:S01]  /*3fb0*/  ULDC UR6, c[0x0][0x248] ;  /* 0x0000920000067ab9 */ /* 0x000fe20000000800 */
[----:B------:R-:W-:Y:S01]  /*3fc0*/  ULDC.64 UR4, c[0x0][0x220] ;  /* 0x0000880000047ab9 */ /* 0x000fe20000000a00 */
[----:B------:R-:W-:Y:S02]  /*3fd0*/  ISETP.LT.AND P4, PT, R2, UR7, !P0 ;  /* 0x0000000702007c0c */ /* 0x000fe4000c781270 */
[C---:B------:R-:W-:Y:S01]  /*3fe0*/  ISETP.LT.AND P3, PT, R17.reuse, UR7, !P0 ;  /* 0x0000000711007c0c */ /* 0x040fe2000c761270 */
[----:B------:R-:W-:Y:S01]  /*3ff0*/  IMAD R17, R17, UR6, RZ ;  /* 0x0000000611117c24 */ /* 0x000fe2000f8e02ff */
[----:B------:R-:W-:-:S02]  /*4000*/  IADD3 R2, P6, R3, UR4, RZ ;  /* 0x0000000403027c10 */ /* 0x000fc4000ffde0ff */
[----:B------:R-:W-:Y:S01]  /*4010*/  F2FP.SATFINITE.E5M2.F32.PACK_AB_MERGE_C R82, R83, R82, RZ ;  /* 0x000000525352723e */ /* 0x000fe200048060ff */
[----:B------:R-:W-:Y:S01]  /*4020*/  VIADD R27, R17, UR6 ;  /* 0x00000006111b7c36 */ /* 0x000fe20008000000 */
[----:B------:R-:W-:Y:S02]  /*4030*/  LEA.HI.X.SX32 R3, R3, UR5, 0x1, P6 ;  /* 0x0000000503037c11 */ /* 0x000fe4000b0f0eff */
[----:B------:R-:W-:Y:S02]  /*4040*/  IADD3 R24, P6, R17, R2, RZ ;  /* 0x0000000211187210 */ /* 0x000fe40007fde0ff */
[----:B------:R-:W-:Y:S02]  /*4050*/  F2FP.SATFINITE.E5M2.F32.PACK_AB_MERGE_C R85, R85, R84, RZ ;  /* 0x000000545555723e */ /* 0x000fe400048060ff */
[----:B------:R-:W-:Y:S01]  /*4060*/  LEA.HI.X.SX32 R25, R17, R3, 0x1, P6 ;  /* 0x0000000311197211 */ /* 0x000fe200030f0eff */
[----:B------:R2:W-:Y:S01]  /*4070*/  STSM.16.M88.4 [R28], R20 ;  /* 0x000000141c007844 */ /* 0x0005e20000000200 */
[----:B------:R-:W-:-:S02]  /*4080*/  F2FP.SATFINITE.E5M2.F32.PACK_AB_MERGE_C R87, R87, R86, RZ ;  /* 0x000000565757723e */ /* 0x000fc400048060ff */
[----:B------:R-:W-:Y:S01]  /*4090*/  F2FP.SATFINITE.E5M2.F32.PACK_AB_MERGE_C R48, R49, R48, RZ ;  /* 0x000000303130723e */ /* 0x000fe200048060ff */
[----:B------:R-:W-:Y:S01]  /*40a0*/  BAR.SYNC.DEFER_BLOCKING 0x0 ;  /* 0x0000000000007b1d */ /* 0x000fe20000010000 */
[----:B------:R-:W-:Y:S02]  /*40b0*/  F2FP.SATFINITE.E5M2.F32.PACK_AB_MERGE_C R50, R51, R50, RZ ;  /* 0x000000323332723e */ /* 0x000fe400048060ff */
[----:B------:R-:W-:Y:S02]  /*40c0*/  F2FP.SATFINITE.E5M2.F32.PACK_AB_MERGE_C R53, R53, R52, RZ ;  /* 0x000000343535723e */ /* 0x000fe400048060ff */
[----:B------:R-:W-:Y:S02]  /*40d0*/  F2FP.SATFINITE.E5M2.F32.PACK_AB_MERGE_C R55, R55, R54, RZ ;  /* 0x000000363737723e */ /* 0x000fe400048060ff */
[----:B------:R-:W-:Y:S02]  /*40e0*/  ISETP.LT.AND P1, PT, R15, UR7, !P0 ;  /* 0x000000070f007c0c */ /* 0x000fe4000c721270 */
[----:B------:R-:W-:-:S02]  /*40f0*/  ISETP.LT.AND P2, PT, R14, UR7, !P0 ;  /* 0x000000070e007c0c */ /* 0x000fc4000c741270 */
[----:B------:R-:W-:Y:S01]  /*4100*/  PRMT R12, R12, 0x5410, R85 ;  /* 0x000054100c0c7816 */ /* 0x000fe20000000055 */
[----:B--2---:R-:W-:Y:S01]  /*4110*/  VIADD R21, R27, UR6 ;  /* 0x000000061b157c36 */ /* 0x004fe20008000000 */
[----:B------:R-:W-:Y:S02]  /*4120*/  PRMT R13, R82, 0x5410, R87 ;  /* 0x00005410520d7816 */ /* 0x000fe40000000057 */
[----:B------:R-:W-:Y:S01]  /*4130*/  PRMT R14, R48, 0x5410, R53 ;  /* 0x00005410300e7816 */ /* 0x000fe20000000035 */
[----:B------:R-:W-:Y:S01]  /*4140*/  VIADD R22, R21, UR6 ;  /* 0x0000000615167c36 */ /* 0x000fe20008000000 */
[----:B------:R-:W-:Y:S02]  /*4150*/  PRMT R15, R50, 0x5410, R55 ;  /* 0x00005410320f7816 */ /* 0x000fe40000000037 */
[----:B------:R-:W-:Y:S02]  /*4160*/  IADD3 R26, P6, R27, R2, RZ ;  /* 0x000000021b1a7210 */ /* 0x000fe40007fde0ff */
[----:B0-----:R-:W-:-:S02]  /*4170*/  PRMT R29, R4, 0x7770, RZ ;  /* 0x00007770041d7816 */ /* 0x001fc400000000ff */
[-C--:B------:R-:W-:Y:S01]  /*4180*/  LEA.HI.X.SX32 R27, R27, R3.reuse, 0x1, P6 ;  /* 0x000000031b1b7211 */ /* 0x080fe200030f0eff */
[----:B------:R-:W0:Y:S01]  /*4190*/  LDS.128 R16, [R0] ;  /* 0x0000000000107984 */ /* 0x000e220000000c00 */
[----:B------:R-:W-:Y:S01]  /*41a0*/  BAR.SYNC.DEFER_BLOCKING 0x0 ;  /* 0x0000000000007b1d */ /* 0x000fe20000010000 */
[CC--:B------:R-:W-:Y:S02]  /*41b0*/  IADD3 R20, P6, R21.reuse, R2.reuse, RZ ;  /* 0x0000000215147210 */ /* 0x0c0fe40007fde0ff */
[----:B------:R-:W-:Y:S02]  /*41c0*/  PRMT R23, R4, 0x7771, RZ ;  /* 0x0000777104177816 */ /* 0x000fe400000000ff */
[----:B------:R-:W-:Y:S02]  /*41d0*/  LEA.HI.X.SX32 R21, R21, R3, 0x1, P6 ;  /* 0x0000000315157211 */ /* 0x000fe400030f0eff */
[----:B------:R-:W-:Y:S01]  /*41e0*/  PRMT R31, R5, 0x7770, RZ ;  /* 0x00007770051f7816 */ /* 0x000fe200000000ff */
[----:B------:R2:W-:Y:S01]  /*41f0*/  STSM.16.M88.4 [R28], R12 ;  /* 0x0000000c1c007844 */ /* 0x0005e20000000200 */
[----:B------:R-:W-:Y:S01]  /*4200*/  BAR.SYNC.DEFER_BLOCKING 0x0 ;  /* 0x0000000000007b1d */ /* 0x000fe20000010000 */
[C---:B--2---:R-:W-:Y:S01]  /*4210*/  VIADD R15, R22.reuse, UR6 ;  /* 0x00000006160f7c36 */ /* 0x044fe20008000000 */
[----:B------:R-:W-:-:S04]  /*4220*/  IADD3 R12, P6, R22, R2, RZ ;  /* 0x00000002160c7210 */ /* 0x000fc80007fde0ff */
[----:B------:R-:W-:Y:S02]  /*4230*/  LEA.HI.X.SX32 R13, R22, R3, 0x1, P6 ;  /* 0x00000003160d7211 */ /* 0x000fe400030f0eff */
[----:B------:R-:W-:Y:S01]  /*4240*/  IADD3 R14, P6, R15, R2, RZ ;  /* 0x000000020f0e7210 */ /* 0x000fe20007fde0ff */
[----:B------:R2:W-:Y:S01]  /*4250*/  @P3 STG.E.U8 desc[UR16][R24.64], R29 ;  /* 0x0000001d18003986 */ /* 0x0005e2000c101110 */
[----:B------:R-:W-:-:S03]  /*4260*/  ISETP.LT.AND P3, PT, R145, UR7, !P0 ;  /* 0x0000000791007c0c */ /* 0x000fc6000c761270 */
[----:B------:R3:W-:Y:S01]  /*4270*/  @P1 STG.E.U8 desc[UR16][R26.64], R23 ;  /* 0x000000171a001986 */ /* 0x0007e2000c101110 */
[----:B------:R-:W-:-:S03]  /*4280*/  ISETP.LT.AND P1, PT, R142, UR7, !P0 ;  /* 0x000000078e007c0c */ /* 0x000fc6000c721270 */
[----:B------:R4:W-:Y:S01]  /*4290*/  @P2 STG.E.U8 desc[UR16][R20.64], R31 ;  /* 0x0000001f14002986 */ /* 0x0009e2000c101110 */
[----:B------:R-:W-:Y:S02]  /*42a0*/  ISETP.LT.AND P2, PT, R144, UR7, !P0 ;  /* 0x0000000790007c0c */ /* 0x000fe4000c741270 */
[----:B--2---:R-:W-:Y:S02]  /*42b0*/  PRMT R29, R5, 0x7771, RZ ;  /* 0x00007771051d7816 */ /* 0x004fe400000000ff */
[C---:B------:R-:W-:Y:S01]  /*42c0*/  PRMT R25, R6.reuse, 0x7771, RZ ;  /* 0x0000777106197816 */ /* 0x040fe200000000ff */
[C---:B---3--:R-:W-:Y:S01]  /*42d0*/  VIADD R23, R15.reuse, UR6 ;  /* 0x000000060f177c36 */ /* 0x048fe20008000000 */
[----:B------:R-:W-:Y:S01]  /*42e0*/  LEA.HI.X.SX32 R15, R15, R3, 0x1, P6 ;  /* 0x000000030f0f7211 */ /* 0x000fe200030f0eff */
[----:B------:R2:W-:Y:S01]  /*42f0*/  @P5 STG.E.U8 desc[UR16][R12.64], R29 ;  /* 0x0000001d0c005986 */ /* 0x0005e2000c101110 */
[----:B------:R-:W-:Y:S01]  /*4300*/  PRMT R27, R6, 0x7770, RZ ;  /* 0x00007770061b7816 */ /* 0x000fe200000000ff */
[C---:B----4-:R-:W-:Y:S01]  /*4310*/  VIADD R21, R23.reuse, UR6 ;  /* 0x0000000617157c36 */ /* 0x050fe20008000000 */
[----:B------:R-:W-:-:S02]  /*4320*/  IADD3 R22, P6, R23, R2, RZ ;  /* 0x0000000217167210 */ /* 0x000fc40007fde0ff */
[----:B------:R-:W-:Y:S01]  /*4330*/  ISETP.LT.AND P5, PT, R141, UR7, !P0 ;  /* 0x000000078d007c0c */ /* 0x000fe2000c7a1270 */
[----:B------:R-:W-:Y:S01]  /*4340*/  VIADD R24, R21, UR6 ;  /* 0x0000000615187c36 */ /* 0x000fe20008000000 */
[-C--:B------:R-:W-:Y:S01]  /*4350*/  LEA.HI.X.SX32 R23, R23, R3.reuse, 0x1, P6 ;  /* 0x0000000317177211 */ /* 0x080fe200030f0eff */
[----:B------:R3:W-:Y:S01]  /*4360*/  @P4 STG.E.U8 desc[UR16][R14.64], R27 ;  /* 0x0000001b0e004986 */ /* 0x0007e2000c101110 */
[-C--:B------:R-:W-:Y:S02]  /*4370*/  IADD3 R20, P6, R21, R2.reuse, RZ ;  /* 0x0000000215147210 */ /* 0x080fe40007fde0ff */
[----:B------:R-:W-:Y:S01]  /*4380*/  ISETP.LT.AND P4, PT, R139, UR7, !P0 ;  /* 0x000000078b007c0c */ /* 0x000fe2000c781270 */
[----:B------:R4:W-:Y:S01]  /*4390*/  @P3 STG.E.U8 desc[UR16][R22.64], R25 ;  /* 0x0000001916003986 */ /* 0x0009e2000c101110 */
[----:B------:R-:W-:Y:S02]  /*43a0*/  LEA.HI.X.SX32 R21, R21, R3, 0x1, P6 ;  /* 0x0000000315157211 */ /* 0x000fe400030f0eff */
[----:B--2---:R-:W-:-:S02]  /*43b0*/  IADD3 R12, P6, R24, R2, RZ ;  /* 0x00000002180c7210 */ /* 0x004fc40007fde0ff */
[C---:B------:R-:W-:Y:S02]  /*43c0*/  PRMT R29, R7.reuse, 0x7770, RZ ;  /* 0x00007770071d7816 */ /* 0x040fe400000000ff */
[CC--:B------:R-:W-:Y:S01]  /*43d0*/  LEA.HI.X.SX32 R13, R24.reuse, R3.reuse, 0x1, P6 ;  /* 0x00000003180d7211 */ /* 0x0c0fe200030f0eff */
[----:B---3--:R-:W-:Y:S01]  /*43e0*/  VIADD R15, R24, UR6 ;  /* 0x00000006180f7c36 */ /* 0x008fe20008000000 */
[----:B------:R-:W-:Y:S01]  /*43f0*/  PRMT R27, R7, 0x7771, RZ ;  /* 0x00007771071b7816 */ /* 0x000fe200000000ff */
[----:B------:R2:W-:Y:S01]  /*4400*/  @P1 STG.E.U8 desc[UR16][R20.64], R29 ;  /* 0x0000001d14001986 */ /* 0x0005e2000c101110 */
[----:B------:R-:W-:Y:S01]  /*4410*/  ISETP.LT.AND P3, PT, R143, UR7, !P0 ;  /* 0x000000078f007c0c */ /* 0x000fe2000c761270 */
[C---:B----4-:R-:W-:Y:S01]  /*4420*/  VIADD R23, R15.reuse, UR6 ;  /* 0x000000060f177c36 */ /* 0x050fe20008000000 */
[----:B------:R-:W-:Y:S01]  /*4430*/  IADD3 R14, P6, R15, R2, RZ ;  /* 0x000000020f0e7210 */ /* 0x000fe20007fde0ff */
[----:B------:R3:W-:Y:S01]  /*4440*/  @P2 STG.E.U8 desc[UR16][R12.64], R27 ;  /* 0x0000001b0c002986 */ /* 0x0007e2000c101110 */
[----:B------:R-:W-:Y:S01]  /*4450*/  PRMT R25, R4, 0x7772, RZ ;  /* 0x0000777204197816 */ /* 0x000fe200000000ff */
[----:B------:R-:W-:Y:S01]  /*4460*/  VIADD R24, R23, UR6 ;  /* 0x0000000617187c36 */ /* 0x000fe20008000000 */
[----:B------:R-:W-:-:S02]  /*4470*/  LEA.HI.X.SX32 R15, R15, R3, 0x1, P6 ;  /* 0x000000030f0f7211 */ /* 0x000fc400030f0eff */
[-C--:B------:R-:W-:Y:S02]  /*4480*/  IADD3 R22, P6, R23, R2.reuse, RZ ;  /* 0x0000000217167210 */ /* 0x080fe40007fde0ff */
[----:B------:R-:W-:Y:S01]  /*4490*/  ISETP.LT.AND P1, PT, R137, UR7, !P0 ;  /* 0x0000000789007c0c */ /* 0x000fe2000c721270 */
[----:B------:R4:W-:Y:S01]  /*44a0*/  @P5 STG.E.U8 desc[UR16][R14.64], R25 ;  /* 0x000000190e005986 */ /* 0x0009e2000c101110 */
[-C--:B------:R-:W-:Y:S02]  /*44b0*/  LEA.HI.X.SX32 R23, R23, R3.reuse, 0x1, P6 ;  /* 0x0000000317177211 */ /* 0x080fe400030f0eff */
[----:B--2---:R-:W-:Y:S01]  /*44c0*/  PRMT R29, R4, 0x7773, RZ ;  /* 0x00007773041d7816 */ /* 0x004fe200000000ff */
[C---:B------:R-:W-:Y:S01]  /*44d0*/  VIADD R4, R24.reuse, UR6 ;  /* 0x0000000618047c36 */ /* 0x040fe20008000000 */
[C---:B------:R-:W-:Y:S02]  /*44e0*/  IADD3 R20, P6, R24.reuse, R2, RZ ;  /* 0x0000000218147210 */ /* 0x040fe40007fde0ff */
[----:B---3--:R-:W-:Y:S01]  /*44f0*/  PRMT R27, R5, 0x7772, RZ ;  /* 0x00007772051b7816 */ /* 0x008fe200000000ff */
[----:B------:R2:W-:Y:S01]  /*4500*/  @P4 STG.E.U8 desc[UR16][R22.64], R29 ;  /* 0x0000001d16004986 */ /* 0x0005e2000c101110 */
[----:B------:R-:W-:-:S02]  /*4510*/  LEA.HI.X.SX32 R21, R24, R3, 0x1, P6 ;  /* 0x0000000318157211 */ /* 0x000fc400030f0eff */
[CC--:B------:R-:W-:Y:S01]  /*4520*/  IADD3 R12, P6, R4.reuse, R2.reuse, RZ ;  /* 0x00000002040c7210 */ /* 0x0c0fe20007fde0ff */
[C---:B----4-:R-:W-:Y:S01]  /*4530*/  VIADD R14, R4.reuse, UR6 ;  /* 0x00000006040e7c36 */ /* 0x050fe20008000000 */
[----:B------:R-:W-:Y:S01]  /*4540*/  PRMT R25, R5, 0x7773, RZ ;  /* 0x0000777305197816 */ /* 0x000fe200000000ff */
[----:B------:R3:W-:Y:S01]  /*4550*/  @P3 STG.E.U8 desc[UR16][R20.64], R27 ;  /* 0x0000001b14003986 */ /* 0x0007e2000c101110 */
[-C--:B------:R-:W-:Y:S01]  /*4560*/  LEA.HI.X.SX32 R13, R4, R3.reuse, 0x1, P6 ;  /* 0x00000003040d7211 */ /* 0x080fe200030f0eff */
[C---:B------:R-:W-:Y:S01]  /*4570*/  VIADD R15, R14.reuse, UR6 ;  /* 0x000000060e0f7c36 */ /* 0x040fe20008000000 */
[C---:B------:R-:W-:Y:S02]  /*4580*/  IADD3 R4, P6, R14.reuse, R2, RZ ;  /* 0x000000020e047210 */ /* 0x040fe40007fde0ff */
[----:B------:R-:W-:Y:S01]  /*4590*/  ISETP.LT.AND P2, PT, R135, UR7, !P0 ;  /* 0x0000000787007c0c */ /* 0x000fe2000c741270 */
[----:B------:R4:W-:Y:S01]  /*45a0*/  @P1 STG.E.U8 desc[UR16][R12.64], R25 ;  /* 0x000000190c001986 */ /* 0x0009e2000c101110 */
[----:B------:R-:W-:-:S02]  /*45b0*/  LEA.HI.X.SX32 R5, R14, R3, 0x1, P6 ;  /* 0x000000030e057211 */ /* 0x000fc400030f0eff */
[----:B--2---:R-:W-:Y:S02]  /*45c0*/  PRMT R23, R6, 0x7773, RZ ;  /* 0x0000777306177816 */ /* 0x004fe400000000ff */
[----:B------:R-:W-:Y:S02]  /*45d0*/  ISETP.LT.AND P5, PT, R140, UR7, !P0 ;  /* 0x000000078c007c0c */ /* 0x000fe4000c7a1270 */
[----:B---3--:R-:W-:Y:S01]  /*45e0*/  PRMT R27, R6, 0x7772, RZ ;  /* 0x00007772061b7816 */ /* 0x008fe200000000ff */
[C---:B------:R-:W-:Y:S01]  /*45f0*/  VIADD R6, R15.reuse, UR6 ;  /* 0x000000060f067c36 */ /* 0x040fe20008000000 */
[CC--:B------:R-:W-:Y:S02]  /*4600*/  IADD3 R14, P6, R15.reuse, R2.reuse, RZ ;  /* 0x000000020f0e7210 */ /* 0x0c0fe40007fde0ff */
[----:B------:R-:W-:Y:S01]  /*4610*/  ISETP.LT.AND P4, PT, R138, UR7, !P0 ;  /* 0x000000078a007c0c */ /* 0x000fe2000c781270 */
[C---:B----4-:R-:W-:Y:S01]  /*4620*/  VIADD R13, R6.reuse, UR6 ;  /* 0x00000006060d7c36 */ /* 0x050fe20008000000 */
[----:B------:R-:W-:Y:S01]  /*4630*/  LEA.HI.X.SX32 R15, R15, R3, 0x1, P6 ;  /* 0x000000030f0f7211 */ /* 0x000fe200030f0eff */
[----:B------:R2:W-:Y:S01]  /*4640*/  @P2 STG.E.U8 desc[UR16][R4.64], R27 ;  /* 0x0000001b04002986 */ /* 0x0005e2000c101110 */
[----:B------:R-:W-:-:S02]  /*4650*/  IADD3 R20, P6, R6, R2, RZ ;  /* 0x0000000206147210 */ /* 0x000fc40007fde0ff */
[----:B------:R-:W-:Y:S01]  /*4660*/  PRMT R25, R7, 0x7772, RZ ;  /* 0x0000777207197816 */ /* 0x000fe200000000ff */
[----:B------:R3:W-:Y:S01]  /*4670*/  @P5 STG.E.U8 desc[UR16][R14.64], R23 ;  /* 0x000000170e005986 */ /* 0x0007e2000c101110 */
[-C--:B------:R-:W-:Y:S01]  /*4680*/  LEA.HI.X.SX32 R21, R6, R3.reuse, 0x1, P6 ;  /* 0x0000000306157211 */ /* 0x080fe200030f0eff */
[C---:B------:R-:W-:Y:S01]  /*4690*/  VIADD R6, R13.reuse, UR6 ;  /* 0x000000060d067c36 */ /* 0x040fe20008000000 */
[CC--:B------:R-:W-:Y:S02]  /*46a0*/  IADD3 R12, P6, R13.reuse, R2.reuse, RZ ;  /* 0x000000020d0c7210 */ /* 0x0c0fe40007fde0ff */
[----:B------:R-:W-:Y:S01]  /*46b0*/  ISETP.LT.AND P3, PT, R132, UR7, !P0 ;  /* 0x0000000784007c0c */ /* 0x000fe2000c761270 */
[----:B------:R4:W-:Y:S01]  /*46c0*/  @P4 STG.E.U8 desc[UR16][R20.64], R25 ;  /* 0x0000001914004986 */ /* 0x0009e2000c101110 */
[----:B------:R-:W-:Y:S02]  /*46d0*/  LEA.HI.X.SX32 R13, R13, R3, 0x1, P6 ;  /* 0x000000030d0d7211 */ /* 0x000fe400030f0eff */
[----:B--2---:R-:W-:-:S02]  /*46e0*/  IADD3 R4, P6, R6, R2, RZ ;  /* 0x0000000206047210 */ /* 0x004fc40007fde0ff */
[----:B------:R-:W-:Y:S02]  /*46f0*/  ISETP.LT.AND P1, PT, R136, UR7, !P0 ;  /* 0x0000000788007c0c */ /* 0x000fe4000c721270 */
[----:B---3--:R-:W-:Y:S01]  /*4700*/  PRMT R23, R7, 0x7773, RZ ;  /* 0x0000777307177816 */ /* 0x008fe200000000ff */
[C---:B------:R-:W-:Y:S01]  /*4710*/  VIADD R7, R6.reuse, UR6 ;  /* 0x0000000606077c36 */ /* 0x040fe20008000000 */
[-C--:B------:R-:W-:Y:S02]  /*4720*/  LEA.HI.X.SX32 R5, R6, R3.reuse, 0x1, P6 ;  /* 0x0000000306057211 */ /* 0x080fe400030f0eff */
[----:B------:R-:W-:Y:S01]  /*4730*/  ISETP.LT.AND P2, PT, R134, UR7, !P0 ;  /* 0x0000000786007c0c */ /* 0x000fe2000c741270 */
[C---:B------:R-:W-:Y:S01]  /*4740*/  VIADD R15, R7.reuse, UR6 ;  /* 0x00000006070f7c36 */ /* 0x040fe20008000000 */
[----:B------:R-:W-:Y:S01]  /*4750*/  IADD3 R6, P6, R7, R2, RZ ;  /* 0x0000000207067210 */ /* 0x000fe20007fde0ff */
[----:B------:R2:W-:Y:S01]  /*4760*/  @P3 STG.E.U8 desc[UR16][R12.64], R23 ;  /* 0x000000170c003986 */ /* 0x0005e2000c101110 */
[----:B-1----:R-:W-:Y:S01]  /*4770*/  PRMT R27, R8, 0x7770, RZ ;  /* 0x00007770081b7816 */ /* 0x002fe200000000ff */
[----:B----4-:R-:W-:Y:S01]  /*4780*/  VIADD R20, R15, UR6 ;  /* 0x000000060f147c36 */ /* 0x010fe20008000000 */
[----:B------:R-:W-:-:S02]  /*4790*/  LEA.HI.X.SX32 R7, R7, R3, 0x1, P6 ;  /* 0x0000000307077211 */ /* 0x000fc400030f0eff */
[CC--:B------:R-:W-:Y:S01]  /*47a0*/  IADD3 R14, P6, R15.reuse, R2.reuse, RZ ;  /* 0x000000020f0e7210 */ /* 0x0c0fe20007fde0ff */
[----:B------:R1:W-:Y:S01]  /*47b0*/  @P1 STG.E.U8 desc[UR16][R4.64], R27 ;  /* 0x0000001b04001986 */ /* 0x0003e2000c101110 */
[----:B------:R-:W-:Y:S02]  /*47c0*/  PRMT R21, R8, 0x7771, RZ ;  /* 0x0000777108157816 */ /* 0x000fe400000000ff */
[----:B------:R-:W-:Y:S02]  /*47d0*/  LEA.HI.X.SX32 R15, R15, R3, 0x1, P6 ;  /* 0x000000030f0f7211 */ /* 0x000fe400030f0eff */
[----:B------:R-:W-:Y:S01]  /*47e0*/  ISETP.LT.AND P5, PT, R129, UR7, !P0 ;  /* 0x0000000781007c0c */ /* 0x000fe2000c7a1270 */
[----:B------:R3:W-:Y:S01]  /*47f0*/  @P2 STG.E.U8 desc[UR16][R6.64], R21 ;  /* 0x0000001506002986 */ /* 0x0007e2000c101110 */
[----:B--2---:R-:W-:Y:S02]  /*4800*/  IADD3 R12, P6, R20, R2, RZ ;  /* 0x00000002140c7210 */ /* 0x004fe40007fde0ff */
[----:B------:R-:W-:-:S02]  /*4810*/  ISETP.LT.AND P4, PT, R133, UR7, !P0 ;  /* 0x0000000785007c0c */ /* 0x000fc4000c781270 */
[CC--:B------:R-:W-:Y:S01]  /*4820*/  LEA.HI.X.SX32 R13, R20.reuse, R3.reuse, 0x1, P6 ;  /* 0x00000003140d7211 */ /* 0x0c0fe200030f0eff */
[----:B-1----:R-:W-:Y:S01]  /*4830*/  VIADD R5, R20, UR6 ;  /* 0x0000000614057c36 */ /* 0x002fe20008000000 */
[----:B------:R-:W-:Y:S02]  /*4840*/  ISETP.LT.AND P3, PT, R131, UR7, !P0 ;  /* 0x0000000783007c0c */ /* 0x000fe4000c761270 */
[----:B------:R-:W-:Y:S02]  /*4850*/  PRMT R25, R9, 0x7770, RZ ;  /* 0x0000777009197816 */ /* 0x000fe400000000ff */
[CC--:B------:R-:W-:Y:S01]  /*4860*/  IADD3 R4, P6, R5.reuse, R2.reuse, RZ ;  /* 0x0000000205047210 */ /* 0x0c0fe20007fde0ff */
[----:B---3--:R-:W-:Y:S01]  /*4870*/  VIADD R7, R5, UR6 ;  /* 0x0000000605077c36 */ /* 0x008fe20008000000 */
[----:B------:R-:W-:Y:S01]  /*4880*/  PRMT R23, R9, 0x7771, RZ ;  /* 0x0000777109177816 */ /* 0x000fe200000000ff */
[----:B------:R1:W-:Y:S01]  /*4890*/  @P5 STG.E.U8 desc[UR16][R14.64], R25 ;  /* 0x000000190e005986 */ /* 0x0003e2000c101110 */
[----:B------:R-:W-:Y:S01]  /*48a0*/  LEA.HI.X.SX32 R5, R5, R3, 0x1, P6 ;  /* 0x0000000305057211 */ /* 0x000fe200030f0eff */
[C---:B------:R-:W-:Y:S01]  /*48b0*/  VIADD R20, R7.reuse, UR6 ;  /* 0x0000000607147c36 */ /* 0x040fe20008000000 */
[----:B------:R-:W-:Y:S01]  /*48c0*/  IADD3 R6, P6, R7, R2, RZ ;  /* 0x0000000207067210 */ /* 0x000fe20007fde0ff */
[----:B------:R2:W-:Y:S01]  /*48d0*/  @P4 STG.E.U8 desc[UR16][R12.64], R23 ;  /* 0x000000170c004986 */ /* 0x0005e2000c101110 */
[----:B------:R-:W-:-:S02]  /*48e0*/  ISETP.LT.AND P1, PT, R127, UR7, !P0 ;  /* 0x000000077f007c0c */ /* 0x000fc4000c721270 */
[----:B------:R-:W-:Y:S02]  /*48f0*/  PRMT R21, R10, 0x7770, RZ ;  /* 0x000077700a157816 */ /* 0x000fe400000000ff */
[-C--:B------:R-:W-:Y:S02]  /*4900*/  LEA.HI.X.SX32 R7, R7, R3.reuse, 0x1, P6 ;  /* 0x0000000307077211 */ /* 0x080fe400030f0eff */
[----:B------:R-:W-:Y:S01]  /*4910*/  ISETP.LT.AND P2, PT, R130, UR7, !P0 ;  /* 0x0000000782007c0c */ /* 0x000fe2000c741270 */
[----:B------:R3:W-:Y:S01]  /*4920*/  @P3 STG.E.U8 desc[UR16][R4.64], R21 ;  /* 0x0000001504003986 */ /* 0x0007e2000c101110 */
[----:B-1----:R-:W-:Y:S02]  /*4930*/  IADD3 R14, P6, R20, R2, RZ ;  /* 0x00000002140e7210 */ /* 0x002fe40007fde0ff */
[----:B------:R-:W-:Y:S01]  /*4940*/  ISETP.LT.AND P5, PT, R126, UR7, !P0 ;  /* 0x000000077e007c0c */ /* 0x000fe2000c7a1270 */
[C---:B--2---:R-:W-:Y:S01]  /*4950*/  VIADD R13, R20.reuse, UR6 ;  /* 0x00000006140d7c36 */ /* 0x044fe20008000000 */
[----:B------:R-:W-:-:S02]  /*4960*/  LEA.HI.X.SX32 R15, R20, R3, 0x1, P6 ;  /* 0x00000003140f7211 */ /* 0x000fc400030f0eff */
[----:B------:R-:W-:Y:S02]  /*4970*/  PRMT R25, R10, 0x7771, RZ ;  /* 0x000077710a197816 */ /* 0x000fe400000000ff */
[-C--:B------:R-:W-:Y:S02]  /*4980*/  IADD3 R12, P6, R13, R2.reuse, RZ ;  /* 0x000000020d0c7210 */ /* 0x080fe40007fde0ff */
[----:B------:R-:W-:Y:S01]  /*4990*/  PRMT R23, R11, 0x7770, RZ ;  /* 0x000077700b177816 */ /* 0x000fe200000000ff */
[C---:B---3--:R-:W-:Y:S01]  /*49a0*/  VIADD R5, R13.reuse, UR6 ;  /* 0x000000060d057c36 */ /* 0x048fe20008000000 */
[----:B------:R-:W-:Y:S01]  /*49b0*/  LEA.HI.X.SX32 R13, R13, R3, 0x1, P6 ;  /* 0x000000030d0d7211 */ /* 0x000fe200030f0eff */
[----:B------:R1:W-:Y:S01]  /*49c0*/  @P1 STG.E.U8 desc[UR16][R6.64], R25 ;  /* 0x0000001906001986 */ /* 0x0003e2000c101110 */
[----:B------:R-:W-:Y:S01]  /*49d0*/  PRMT R21, R11, 0x7771, RZ ;  /* 0x000077710b157816 */ /* 0x000fe200000000ff */
[C---:B------:R-:W-:Y:S01]  /*49e0*/  VIADD R20, R5.reuse, UR6 ;  /* 0x0000000605147c36 */ /* 0x040fe20008000000 */
[----:B------:R-:W-:Y:S01]  /*49f0*/  IADD3 R4, P6, R5, R2, RZ ;  /* 0x0000000205047210 */ /* 0x000fe20007fde0ff */
[----:B------:R2:W-:Y:S01]  /*4a00*/  @P2 STG.E.U8 desc[UR16][R14.64], R23 ;  /* 0x000000170e002986 */ /* 0x0005e2000c101110 */
[----:B------:R-:W-:-:S02]  /*4a10*/  ISETP.LT.AND P4, PT, R124, UR7, !P0 ;  /* 0x000000077c007c0c */ /* 0x000fc4000c781270 */
[-C--:B------:R-:W-:Y:S01]  /*4a20*/  LEA.HI.X.SX32 R5, R5, R3.reuse, 0x1, P6 ;  /* 0x0000000305057211 */ /* 0x080fe200030f0eff */
[----:B------:R3:W-:Y:S01]  /*4a30*/  @P5 STG.E.U8 desc[UR16][R12.64], R21 ;  /* 0x000000150c005986 */ /* 0x0007e2000c101110 */
[----:B------:R-:W-:Y:S02]  /*4a40*/  ISETP.LT.AND P3, PT, R128, UR7, !P0 ;  /* 0x0000000780007c0c */ /* 0x000fe4000c761270 */
[----:B------:R-:W-:Y:S02]  /*4a50*/  ISETP.LT.AND P1, PT, R122, UR7, !P0 ;  /* 0x000000077a007c0c */ /* 0x000fe4000c721270 */
[----:B-1----:R-:W-:Y:S02]  /*4a60*/  PRMT R25, R8, 0x7772, RZ ;  /* 0x0000777208197816 */ /* 0x002fe400000000ff */
[-C--:B------:R-:W-:Y:S02]  /*4a70*/  IADD3 R6, P6, R20, R2.reuse, RZ ;  /* 0x0000000214067210 */ /* 0x080fe40007fde0ff */
[----:B--2---:R-:W-:Y:S01]  /*4a80*/  PRMT R23, R8, 0x7773, RZ ;  /* 0x0000777308177816 */ /* 0x004fe200000000ff */
[C---:B------:R-:W-:Y:S01]  /*4a90*/  VIADD R8, R20.reuse, UR6 ;  /* 0x0000000614087c36 */ /* 0x040fe20008000000 */
[----:B------:R-:W-:Y:S01]  /*4aa0*/  LEA.HI.X.SX32 R7, R20, R3, 0x1, P6 ;  /* 0x0000000314077211 */ /* 0x000fe200030f0eff */
[----:B------:R1:W-:Y:S01]  /*4ab0*/  @P4 STG.E.U8 desc[UR16][R4.64], R25 ;  /* 0x0000001904004986 */ /* 0x0003e2000c101110 */
[----:B------:R-:W-:Y:S01]  /*4ac0*/  ISETP.LT.AND P2, PT, R120, UR7, !P0 ;  /* 0x0000000778007c0c */ /* 0x000fe2000c741270 */
[C---:B---3--:R-:W-:Y:S01]  /*4ad0*/  VIADD R13, R8.reuse, UR6 ;  /* 0x00000006080d7c36 */ /* 0x048fe20008000000 */
[----:B------:R-:W-:Y:S01]  /*4ae0*/  IADD3 R14, P6, R8, R2, RZ ;  /* 0x00000002080e7210 */ /* 0x000fe20007fde0ff */
[----:B------:R2:W-:Y:S01]  /*4af0*/  @P3 STG.E.U8 desc[UR16][R6.64], R23 ;  /* 0x0000001706003986 */ /* 0x0005e2000c101110 */
[----:B------:R-:W-:-:S02]  /*4b00*/  ISETP.LT.AND P5, PT, R125, UR7, !P0 ;  /* 0x000000077d007c0c */ /* 0x000fc4000c7a1270 */
[-C--:B------:R-:W-:Y:S01]  /*4b10*/  LEA.HI.X.SX32 R15, R8, R3.reuse, 0x1, P6 ;  /* 0x00000003080f7211 */ /* 0x080fe200030f0eff */
[C---:B------:R-:W-:Y:S01]  /*4b20*/  VIADD R8, R13.reuse, UR6 ;  /* 0x000000060d087c36 */ /* 0x040fe20008000000 */
[-C--:B------:R-:W-:Y:S02]  /*4b30*/  IADD3 R12, P6, R13, R2.reuse, RZ ;  /* 0x000000020d0c7210 */ /* 0x080fe40007fde0ff */
[----:B------:R-:W-:Y:S02]  /*4b40*/  PRMT R21, R9, 0x7772, RZ ;  /* 0x0000777209157816 */ /* 0x000fe400000000ff */
[-C--:B------:R-:W-:Y:S02]  /*4b50*/  LEA.HI.X.SX32 R13, R13, R3.reuse, 0x1, P6 ;  /* 0x000000030d0d7211 */ /* 0x080fe400030f0eff */
[CC--:B-1----:R-:W-:Y:S01]  /*4b60*/  IADD3 R4, P6, R8.reuse, R2.reuse, RZ ;  /* 0x0000000208047210 */ /* 0x0c2fe20007fde0ff */
[C---:B--2---:R-:W-:Y:S01]  /*4b70*/  VIADD R7, R8.reuse, UR6 ;  /* 0x0000000608077c36 */ /* 0x044fe20008000000 */
[----:B------:R-:W-:Y:S01]  /*4b80*/  PRMT R25, R9, 0x7773, RZ ;  /* 0x0000777309197816 */ /* 0x000fe200000000ff */
[----:B------:R1:W-:Y:S01]  /*4b90*/  @P1 STG.E.U8 desc[UR16][R14.64], R21 ;  /* 0x000000150e001986 */ /* 0x0003e2000c101110 */
[----:B------:R-:W-:Y:S01]  /*4ba0*/  LEA.HI.X.SX32 R5, R8, R3, 0x1, P6 ;  /* 0x0000000308057211 */ /* 0x000fe200030f0eff */
[C---:B------:R-:W-:Y:S01]  /*4bb0*/  VIADD R9, R7.reuse, UR6 ;  /* 0x0000000607097c36 */ /* 0x040fe20008000000 */
[----:B------:R-:W-:Y:S01]  /*4bc0*/  IADD3 R6, P6, R7, R2, RZ ;  /* 0x0000000207067210 */ /* 0x000fe20007fde0ff */
[----:B------:R-:W-:Y:S01]  /*4bd0*/  @P2 STG.E.U8 desc[UR16][R12.64], R25 ;  /* 0x000000190c002986 */ /* 0x000fe2000c101110 */
[----:B------:R-:W-:-:S02]  /*4be0*/  ISETP.LT.AND P4, PT, R123, UR7, !P0 ;  /* 0x000000077b007c0c */ /* 0x000fc4000c781270 */
[C---:B------:R-:W-:Y:S02]  /*4bf0*/  PRMT R23, R10.reuse, 0x7772, RZ ;  /* 0x000077720a177816 */ /* 0x040fe400000000ff */
[-C--:B------:R-:W-:Y:S02]  /*4c00*/  LEA.HI.X.SX32 R7, R7, R3.reuse, 0x1, P6 ;  /* 0x0000000307077211 */ /* 0x080fe400030f0eff */
[CC--:B------:R-:W-:Y:S01]  /*4c10*/  IADD3 R8, P6, R9.reuse, R2.reuse, RZ ;  /* 0x0000000209087210 */ /* 0x0c0fe20007fde0ff */
[C---:B-1----:R-:W-:Y:S01]  /*4c20*/  VIADD R14, R9.reuse, UR6 ;  /* 0x00000006090e7c36 */ /* 0x042fe20008000000 */
[----:B------:R1:W-:Y:S01]  /*4c30*/  @P5 STG.E.U8 desc[UR16][R4.64], R23 ;  /* 0x0000001704005986 */ /* 0x0003e2000c101110 */
[----:B------:R-:W-:Y:S02]  /*4c40*/  PRMT R21, R10, 0x7773, RZ ;  /* 0x000077730a157816 */ /* 0x000fe400000000ff */
[----:B------:R-:W-:Y:S02]  /*4c50*/  LEA.HI.X.SX32 R9, R9, R3, 0x1, P6 ;  /* 0x0000000309097211 */ /* 0x000fe400030f0eff */
[----:B------:R-:W-:Y:S01]  /*4c60*/  ISETP.LT.AND P3, PT, R117, UR7, !P0 ;  /* 0x0000000775007c0c */ /* 0x000fe2000c761270 */
[----:B------:R2:W-:Y:S01]  /*4c70*/  @P4 STG.E.U8 desc[UR16][R6.64], R21 ;  /* 0x0000001506004986 */ /* 0x0005e2000c101110 */
[----:B------:R-:W-:-:S02]  /*4c80*/  IADD3 R10, P6, R14, R2, RZ ;  /* 0x000000020e0a7210 */ /* 0x000fc40007fde0ff */
[----:B------:R-:W-:Y:S02]  /*4c90*/  ISETP.LT.AND P1, PT, R121, UR7, !P0 ;  /* 0x0000000779007c0c */ /* 0x000fe4000c721270 */
[C---:B------:R-:W-:Y:S01]  /*4ca0*/  PRMT R15, R11.reuse, 0x7772, RZ ;  /* 0x000077720b0f7816 */ /* 0x040fe200000000ff */
[C---:B-1----:R-:W-:Y:S01]  /*4cb0*/  VIADD R5, R14.reuse, UR6 ;  /* 0x000000060e057c36 */ /* 0x042fe20008000000 */
[----:B------:R-:W-:Y:S02]  /*4cc0*/  PRMT R13, R11, 0x7773, RZ ;  /* 0x000077730b0d7816 */ /* 0x000fe400000000ff */
[-C--:B------:R-:W-:Y:S02]  /*4cd0*/  LEA.HI.X.SX32 R11, R14, R3.reuse, 0x1, P6 ;  /* 0x000000030e0b7211 */ /* 0x080fe400030f0eff */
[CC--:B------:R-:W-:Y:S01]  /*4ce0*/  IADD3 R4, P6, R5.reuse, R2.reuse, RZ ;  /* 0x0000000205047210 */ /* 0x0c0fe20007fde0ff */
[----:B--2---:R-:W-:Y:S01]  /*4cf0*/  VIADD R7, R5, UR6 ;  /* 0x0000000605077c36 */ /* 0x004fe20008000000 */
[----:B------:R-:W-:Y:S01]  /*4d00*/  ISETP.LT.AND P2, PT, R119, UR7, !P0 ;  /* 0x0000000777007c0c */ /* 0x000fe2000c741270 */
[----:B------:R1:W-:Y:S01]  /*4d10*/  @P3 STG.E.U8 desc[UR16][R8.64], R15 ;  /* 0x0000000f08003986 */ /* 0x0003e2000c101110 */
[----:B------:R-:W-:Y:S01]  /*4d20*/  LEA.HI.X.SX32 R5, R5, R3, 0x1, P6 ;  /* 0x0000000305057211 */ /* 0x000fe200030f0eff */
[C---:B------:R-:W-:Y:S01]  /*4d30*/  VIADD R12, R7.reuse, UR6 ;  /* 0x00000006070c7c36 */ /* 0x040fe20008000000 */
[----:B------:R-:W-:Y:S01]  /*4d40*/  IADD3 R6, P6, R7, R2, RZ ;  /* 0x0000000207067210 */ /* 0x000fe20007fde0ff */
[----:B------:R2:W-:Y:S01]  /*4d50*/  @P1 STG.E.U8 desc[UR16][R10.64], R13 ;  /* 0x0000000d0a001986 */ /* 0x0005e2000c101110 */
[----:B0-----:R-:W-:-:S02]  /*4d60*/  PRMT R23, R16, 0x7770, RZ ;  /* 0x0000777010177816 */ /* 0x001fc400000000ff */
[-C--:B------:R-:W-:Y:S02]  /*4d70*/  LEA.HI.X.SX32 R7, R7, R3.reuse, 0x1, P6 ;  /* 0x0000000307077211 */ /* 0x080fe400030f0eff */
[----:B------:R-:W-:Y:S02]  /*4d80*/  ISETP.LT.AND P5, PT, R114, UR7, !P0 ;  /* 0x0000000772007c0c */ /* 0x000fe4000c7a1270 */
        /* <DEDUP_REMOVED lines=9> */
[C---:B0-----:R-:W-:Y:S01]  /*4e20*/  VIADD R5, R11.reuse, UR6 ;  /* 0x000000060b057c36 */ /* 0x041fe20008000000 */
        /* <DEDUP_REMOVED lines=11> */
[----:B0-----:R-:W-:Y:S02]  /*4ee0*/  IADD3 R6, P6, R12, R2, RZ ;  /* 0x000000020c067210 */ /* 0x001fe40007fde0ff */
[----:B------:R-:W-:Y:S01]  /*4ef0*/  ISETP.LT.AND P4, PT, R110, UR7, !P0 ;  /* 0x000000076e007c0c */ /* 0x000fe2000c781270 */
[C---:B-1----:R-:W-:Y:S01]  /*4f00*/  VIADD R9, R12.reuse, UR6 ;  /* 0x000000060c097c36 */ /* 0x042fe20008000000 */
[----:B------:R-:W-:-:S02]  /*4f10*/  LEA.HI.X.SX32 R7, R12, R3, 0x1, P6 ;  /* 0x000000030c077211 */ /* 0x000fc400030f0eff */
[C---:B------:R-:W-:Y:S01]  /*4f20*/  PRMT R13, R18.reuse, 0x7770, RZ ;  /* 0x00007770120d7816 */ /* 0x040fe200000000ff */
[C---:B--2---:R-:W-:Y:S01]  /*4f30*/  VIADD R11, R9.reuse, UR6 ;  /* 0x00000006090b7c36 */ /* 0x044fe20008000000 */
[-C--:B------:R-:W-:Y:S02]  /*4f40*/  IADD3 R8, P6, R9, R2.reuse, RZ ;  /* 0x0000000209087210 */ /* 0x080fe40007fde0ff */
[----:B------:R-:W-:Y:S01]  /*4f50*/  PRMT R21, R18, 0x7771, RZ ;  /* 0x0000777112157816 */ /* 0x000fe200000000ff */
[----:B------:R-:W-:Y:S01]  /*4f60*/  VIADD R14, R11, UR6 ;  /* 0x000000060b0e7c36 */ /* 0x000fe20008000000 */
[-C--:B------:R-:W-:Y:S01]  /*4f70*/  LEA.HI.X.SX32 R9, R9, R3.reuse, 0x1, P6 ;  /* 0x0000000309097211 */ /* 0x080fe200030f0eff */
[----:B------:R0:W-:Y:S01]  /*4f80*/  @P1 STG.E.U8 desc[UR16][R4.64], R13 ;  /* 0x0000000d04001986 */ /* 0x0001e2000c101110 */
[----:B------:R-:W-:Y:S02]  /*4f90*/  IADD3 R10, P6, R11, R2, RZ ;  /* 0x000000020b0a7210 */ /* 0x000fe40007fde0ff */
[----:B------:R-:W-:Y:S01]  /*4fa0*/  PRMT R15, R19, 0x7770, RZ ;  /* 0x00007770130f7816 */ /* 0x000fe200000000ff */
[----:B------:R-:W-:Y:S01]  /*4fb0*/  @P2 STG.E.U8 desc[UR16][R6.64], R21 ;  /* 0x0000001506002986 */ /* 0x000fe2000c101110 */
[----:B------:R-:W-:-:S02]  /*4fc0*/  LEA.HI.X.SX32 R11, R11, R3, 0x1, P6 ;  /* 0x000000030b0b7211 */ /* 0x000fc400030f0eff */
[----:B------:R-:W-:Y:S01]  /*4fd0*/  IADD3 R12, P6, R14, R2, RZ ;  /* 0x000000020e0c7210 */ /* 0x000fe20007fde0ff */
[----:B------:R1:W-:Y:S01]  /*4fe0*/  @P5 STG.E.U8 desc[UR16][R8.64], R15 ;  /* 0x0000000f08005986 */ /* 0x0003e2000c101110 */
[----:B------:R-:W-:Y:S02]  /*4ff0*/  ISETP.LT.AND P3, PT, R113, UR7, !P0 ;  /* 0x0000000771007c0c */ /* 0x000fe4000c761270 */
[----:B------:R-:W-:Y:S02]  /*5000*/  PRMT R25, R16, 0x7772, RZ ;  /* 0x0000777210197816 */ /* 0x000fe400000000ff */
[C---:B0-----:R-:W-:Y:S01]  /*5010*/  LEA.HI.X.SX32 R13, R14.reuse, R3, 0x1, P6 ;  /* 0x000000030e0d7211 */ /* 0x041fe200030f0eff */
[----:B------:R-:W-:Y:S01]  /*5020*/  VIADD R14, R14, UR6 ;  /* 0x000000060e0e7c36 */ /* 0x000fe20008000000 */
[----:B------:R-:W-:Y:S02]  /*5030*/  PRMT R5, R19, 0x7771, RZ ;  /* 0x0000777113057816 */ /* 0x000fe400000000ff */
[----:B------:R-:W-:-:S02]  /*5040*/  ISETP.LT.AND P1, PT, R109, UR7, !P0 ;  /* 0x000000076d007c0c */ /* 0x000fc4000c721270 */
[----:B------:R-:W-:Y:S01]  /*5050*/  ISETP.LT.AND P2, PT, R107, UR7, !P0 ;  /* 0x000000076b007c0c */ /* 0x000fe2000c741270 */
[C---:B-1----:R-:W-:Y:S01]  /*5060*/  VIADD R15, R14.reuse, UR6 ;  /* 0x000000060e0f7c36 */ /* 0x042fe20008000000 */
[-C--:B------:R-:W-:Y:S01]  /*5070*/  IADD3 R8, P6, R14, R2.reuse, RZ ;  /* 0x000000020e087210 */ /* 0x080fe20007fde0ff */
[----:B------:R0:W-:Y:S01]  /*5080*/  @P4 STG.E.U8 desc[UR16][R10.64], R5 ;  /* 0x000000050a004986 */ /* 0x0001e2000c101110 */
[----:B------:R-:W-:Y:S02]  /*5090*/  PRMT R23, R16, 0x7773, RZ ;  /* 0x0000777310177816 */ /* 0x000fe400000000ff */
[----:B------:R-:W-:Y:S01]  /*50a0*/  LEA.HI.X.SX32 R9, R14, R3, 0x1, P6 ;  /* 0x000000030e097211 */ /* 0x000fe200030f0eff */
[----:B------:R-:W1:Y:S01]  /*50b0*/  LDS.128 R4, [R0] ;  /* 0x0000000000047984 */ /* 0x000e620000000c00 */
[----:B------:R-:W-:Y:S02]  /*50c0*/  IADD3 R14, P6, R15, R2, RZ ;  /* 0x000000020f0e7210 */ /* 0x000fe40007fde0ff */
[----:B------:R-:W-:Y:S01]  /*50d0*/  PRMT R21, R17, 0x7772, RZ ;  /* 0x0000777211157816 */ /* 0x000fe200000000ff */
[----:B------:R2:W-:Y:S01]  /*50e0*/  @P3 STG.E.U8 desc[UR16][R12.64], R25 ;  /* 0x000000190c003986 */ /* 0x0005e2000c101110 */
[----:B------:R-:W-:-:S02]  /*50f0*/  ISETP.LT.AND P5, PT, R108, UR7, !P0 ;  /* 0x000000076c007c0c */ /* 0x000fc4000c7a1270 */
[----:B------:R-:W-:Y:S01]  /*5100*/  ISETP.LT.AND P4, PT, R105, UR7, !P0 ;  /* 0x0000000769007c0c */ /* 0x000fe2000c781270 */
[C---:B0-----:R-:W-:Y:S01]  /*5110*/  VIADD R11, R15.reuse, UR6 ;  /* 0x000000060f0b7c36 */ /* 0x041fe20008000000 */
[-C--:B------:R-:W-:Y:S01]  /*5120*/  LEA.HI.X.SX32 R15, R15, R3.reuse, 0x1, P6 ;  /* 0x000000030f0f7211 */ /* 0x080fe200030f0eff */
[----:B------:R0:W-:Y:S01]  /*5130*/  @P1 STG.E.U8 desc[UR16][R8.64], R23 ;  /* 0x0000001708001986 */ /* 0x0001e2000c101110 */
[----:B------:R-:W-:Y:S02]  /*5140*/  PRMT R17, R17, 0x7773, RZ ;  /* 0x0000777311117816 */ /* 0x000fe400000000ff */
[C---:B------:R-:W-:Y:S01]  /*5150*/  IADD3 R10, P6, R11.reuse, R2, RZ ;  /* 0x000000020b0a7210 */ /* 0x040fe20007fde0ff */
[----:B------:R3:W-:Y:S01]  /*5160*/  @P2 STG.E.U8 desc[UR16][R14.64], R21 ;  /* 0x000000150e002986 */ /* 0x0007e2000c101110 */
[----:B------:R-:W-:Y:S01]  /*5170*/  ISETP.LT.AND P3, PT, R106, UR7, !P0 ;  /* 0x000000076a007c0c */ /* 0x000fe2000c761270 */
[C---:B--2---:R-:W-:Y:S01]  /*5180*/  VIADD R13, R11.reuse, UR6 ;  /* 0x000000060b0d7c36 */ /* 0x044fe20008000000 */
[----:B------:R-:W-:-:S02]  /*5190*/  LEA.HI.X.SX32 R11, R11, R3, 0x1, P6 ;  /* 0x000000030b0b7211 */ /* 0x000fc400030f0eff */
[----:B------:R-:W-:Y:S01]  /*51a0*/  ISETP.LT.AND P1, PT, R88, UR7, !P0 ;  /* 0x0000000758007c0c */ /* 0x000fe2000c721270 */
[C---:B------:R-:W-:Y:S01]  /*51b0*/  VIADD R0, R13.reuse, UR6 ;  /* 0x000000060d007c36 */ /* 0x040fe20008000000 */
[CC--:B------:R-:W-:Y:S01]  /*51c0*/  IADD3 R12, P6, R13.reuse, R2.reuse, RZ ;  /* 0x000000020d0c7210 */ /* 0x0c0fe20007fde0ff */
[----:B------:R2:W-:Y:S01]  /*51d0*/  @P5 STG.E.U8 desc[UR16][R10.64], R17 ;  /* 0x000000110a005986 */ /* 0x0005e2000c101110 */
[----:B0-----:R-:W-:Y:S02]  /*51e0*/  PRMT R23, R18, 0x7772, RZ ;  /* 0x0000777212177816 */ /* 0x001fe400000000ff */
[-C--:B------:R-:W-:Y:S01]  /*51f0*/  LEA.HI.X.SX32 R13, R13, R3.reuse, 0x1, P6 ;  /* 0x000000030d0d7211 */ /* 0x080fe200030f0eff */
[C---:B---3--:R-:W-:Y:S01]  /*5200*/  VIADD R15, R0.reuse, UR6 ;  /* 0x00000006000f7c36 */ /* 0x048fe20008000000 */
[-C--:B------:R-:W-:Y:S02]  /*5210*/  IADD3 R8, P6, R0, R2.reuse, RZ ;  /* 0x0000000200087210 */ /* 0x080fe40007fde0ff */
[----:B------:R-:W-:Y:S01]  /*5220*/  PRMT R21, R18, 0x7773, RZ ;  /* 0x0000777312157816 */ /* 0x000fe200000000ff */
[----:B------:R0:W-:Y:S01]  /*5230*/  @P4 STG.E.U8 desc[UR16][R12.64], R23 ;  /* 0x000000170c004986 */ /* 0x0001e2000c101110 */
[----:B------:R-:W-:Y:S01]  /*5240*/  LEA.HI.X.SX32 R9, R0, R3, 0x1, P6 ;  /* 0x0000000300097211 */ /* 0x000fe200030f0eff */
[C---:B------:R-:W-:Y:S01]  /*5250*/  VIADD R0, R15.reuse, UR6 ;  /* 0x000000060f007c36 */ /* 0x040fe20008000000 */
[----:B------:R-:W-:-:S02]  /*5260*/  IADD3 R14, P6, R15, R2, RZ ;  /* 0x000000020f0e7210 */ /* 0x000fc40007fde0ff */
[----:B--2---:R-:W-:Y:S01]  /*5270*/  PRMT R17, R19, 0x7772, RZ ;  /* 0x0000777213117816 */ /* 0x004fe200000000ff */
[C---:B------:R-:W-:Y:S01]  /*5280*/  VIADD R16, R0.reuse, UR6 ;  /* 0x0000000600107c36 */ /* 0x040fe20008000000 */
[-C--:B------:R-:W-:Y:S01]  /*5290*/  LEA.HI.X.SX32 R15, R15, R3.reuse, 0x1, P6 ;  /* 0x000000030f0f7211 */ /* 0x080fe200030f0eff */
[----:B------:R2:W-:Y:S01]  /*52a0*/  @P3 STG.E.U8 desc[UR16][R8.64], R21 ;  /* 0x0000001508003986 */ /* 0x0005e2000c101110 */
[CC--:B------:R-:W-:Y:S02]  /*52b0*/  IADD3 R10, P6, R0.reuse, R2.reuse, RZ ;  /* 0x00000002000a7210 */ /* 0x0c0fe40007fde0ff */
[----:B------:R-:W-:Y:S01]  /*52c0*/  ISETP.LT.AND P2, PT, R89, UR7, !P0 ;  /* 0x0000000759007c0c */ /* 0x000fe2000c741270 */
[----:B------:R3:W-:Y:S01]  /*52d0*/  @P1 STG.E.U8 desc[UR16][R14.64], R17 ;  /* 0x000000110e001986 */ /* 0x0007e2000c101110 */
[----:B------:R-:W-:Y:S01]  /*52e0*/  LEA.HI.X.SX32 R11, R0, R3, 0x1, P6 ;  /* 0x00000003000b7211 */ /* 0x000fe200030f0eff */
[C---:B------:R-:W-:Y:S01]  /*52f0*/  VIADD R0, R16.reuse, UR6 ;  /* 0x0000000610007c36 */ /* 0x040fe20008000000 */
[----:B0-----:R-:W-:-:S02]  /*5300*/  IADD3 R12, P6, R16, R2, RZ ;  /* 0x00000002100c7210 */ /* 0x001fc40007fde0ff */
[----:B------:R-:W-:Y:S02]  /*5310*/  ISETP.LT.AND P5, PT, R90, UR7, !P0 ;  /* 0x000000075a007c0c */ /* 0x000fe4000c7a1270 */
[-C--:B------:R-:W-:Y:S02]  /*5320*/  LEA.HI.X.SX32 R13, R16, R3.reuse, 0x1, P6 ;  /* 0x00000003100d7211 */ /* 0x080fe400030f0eff */
[CC--:B--2---:R-:W-:Y:S02]  /*5330*/  IADD3 R8, P6, R0.reuse, R2.reuse, RZ ;  /* 0x0000000200087210 */ /* 0x0c4fe40007fde0ff */
[----:B------:R-:W-:Y:S01]  /*5340*/  PRMT R19, R19, 0x7773, RZ ;  /* 0x0000777313137816 */ /* 0x000fe200000000ff */
[----:B---3--:R-:W-:Y:S01]  /*5350*/  VIADD R15, R0, UR6 ;  /* 0x00000006000f7c36 */ /* 0x008fe20008000000 */
[----:B-1----:R-:W-:Y:S02]  /*5360*/  PRMT R21, R4, 0x7770, RZ ;  /* 0x0000777004157816 */ /* 0x002fe400000000ff */
[----:B------:R-:W-:Y:S01]  /*5370*/  LEA.HI.X.SX32 R9, R0, R3, 0x1, P6 ;  /* 0x0000000300097211 */ /* 0x000fe200030f0eff */
[C---:B------:R-:W-:Y:S01]  /*5380*/  VIADD R0, R15.reuse, UR6 ;  /* 0x000000060f007c36 */ /* 0x040fe20008000000 */
[----:B------:R-:W-:Y:S01]  /*5390*/  IADD3 R14, P6, R15, R2, RZ ;  /* 0x000000020f0e7210 */ /* 0x000fe20007fde0ff */
[----:B------:R0:W-:Y:S01]  /*53a0*/  @P2 STG.E.U8 desc[UR16][R10.64], R19 ;  /* 0x000000130a002986 */ /* 0x0001e2000c101110 */
[----:B------:R-:W-:-:S02]  /*53b0*/  ISETP.LT.AND P4, PT, R91, UR7, !P0 ;  /* 0x000000075b007c0c */ /* 0x000fc4000c781270 */
[-C--:B------:R-:W-:Y:S01]  /*53c0*/  LEA.HI.X.SX32 R15, R15, R3.reuse, 0x1, P6 ;  /* 0x000000030f0f7211 */ /* 0x080fe200030f0eff */
[----:B------:R1:W-:Y:S01]  /*53d0*/  @P5 STG.E.U8 desc[UR16][R12.64], R21 ;  /* 0x000000150c005986 */ /* 0x0003e2000c101110 */
[----:B------:R-:W-:Y:S02]  /*53e0*/  ISETP.LT.AND P3, PT, R92, UR7, !P0 ;  /* 0x000000075c007c0c */ /* 0x000fe4000c761270 */
[----:B------:R-:W-:Y:S02]  /*53f0*/  PRMT R23, R4, 0x7771, RZ ;  /* 0x0000777104177816 */ /* 0x000fe400000000ff */
[----:B------:R-:W-:Y:S02]  /*5400*/  ISETP.LT.AND P1, PT, R93, UR7, !P0 ;  /* 0x000000075d007c0c */ /* 0x000fe4000c721270 */
[----:B------:R-:W-:Y:S02]  /*5410*/  ISETP.LT.AND P2, PT, R94, UR7, !P0 ;  /* 0x000000075e007c0c */ /* 0x000fe4000c741270 */
[C---:B0-----:R-:W-:Y:S01]  /*5420*/  IADD3 R10, P6, R0.reuse, R2, RZ ;  /* 0x00000002000a7210 */ /* 0x041fe20007fde0ff */
[----:B------:R0:W-:Y:S01]  /*5430*/  @P4 STG.E.U8 desc[UR16][R8.64], R23 ;  /* 0x0000001708004986 */ /* 0x0001e2000c101110 */
[----:B------:R-:W-:Y:S01]  /*5440*/  PRMT R17, R5, 0x7771, RZ ;  /* 0x0000777105117816 */ /* 0x000fe200000000ff */
[C---:B-1----:R-:W-:Y:S01]  /*5450*/  VIADD R13, R0.reuse, UR6 ;  /* 0x00000006000d7c36 */ /* 0x042fe20008000000 */
[----:B------:R-:W-:-:S02]  /*5460*/  LEA.HI.X.SX32 R11, R0, R3, 0x1, P6 ;  /* 0x00000003000b7211 */ /* 0x000fc400030f0eff */
[----:B------:R-:W-:Y:S01]  /*5470*/  PRMT R21, R5, 0x7770, RZ ;  /* 0x0000777005157816 */ /* 0x000fe200000000ff */
[C---:B------:R-:W-:Y:S01]  /*5480*/  VIADD R0, R13.reuse, UR6 ;  /* 0x000000060d007c36 */ /* 0x040fe20008000000 */
[CC--:B------:R-:W-:Y:S02]  /*5490*/  IADD3 R12, P6, R13.reuse, R2.reuse, RZ ;  /* 0x000000020d0c7210 */ /* 0x0c0fe40007fde0ff */
[----:B------:R-:W-:Y:S01]  /*54a0*/  PRMT R19, R6, 0x7770, RZ ;  /* 0x0000777006137816 */ /* 0x000fe200000000ff */
[C---:B------:R-:W-:Y:S01]  /*54b0*/  VIADD R16, R0.reuse, UR6 ;  /* 0x0000000600107c36 */ /* 0x040fe20008000000 */
[-C--:B------:R-:W-:Y:S01]  /*54c0*/  LEA.HI.X.SX32 R13, R13, R3.reuse, 0x1, P6 ;  /* 0x000000030d0d7211 */ /* 0x080fe200030f0eff */
[----:B------:R1:W-:Y:S01]  /*54d0*/  @P3 STG.E.U8 desc[UR16][R14.64], R21 ;  /* 0x000000150e003986 */ /* 0x0003e2000c101110 */
[C---:B0-----:R-:W-:Y:S02]  /*54e0*/  IADD3 R8, P6, R0.reuse, R2, RZ ;  /* 0x0000000200087210 */ /* 0x041fe40007fde0ff */
[----:B------:R-:W-:Y:S01]  /*54f0*/  ISETP.LT.AND P5, PT, R95, UR7, !P0 ;  /* 0x000000075f007c0c */ /* 0x000fe2000c7a1270 */
[----:B------:R0:W-:Y:S01]  /*5500*/  @P1 STG.E.U8 desc[UR16][R10.64], R17 ;  /* 0x000000110a001986 */ /* 0x0001e2000c101110 */
[----:B------:R-:W-:Y:S01]  /*5510*/  LEA.HI.X.SX32 R9, R0, R3, 0x1, P6 ;  /* 0x0000000300097211 */ /* 0x000fe200030f0eff */
[----:B------:R-:W-:Y:S01]  /*5520*/  VIADD R0, R16, UR6 ;  /* 0x0000000610007c36 */ /* 0x000fe20008000000 */
[----:B------:R-:W-:Y:S01]  /*5530*/  ISETP.LT.AND P4, PT, R96, UR7, !P0 ;  /* 0x0000000760007c0c */ /* 0x000fe2000c781270 */
[----:B------:R2:W-:Y:S01]  /*5540*/  @P2 STG.E.U8 desc[UR16][R12.64], R19 ;  /* 0x000000130c002986 */ /* 0x0005e2000c101110 */
[----:B------:R-:W-:-:S02]  /*5550*/  ISETP.LT.AND P3, PT, R97, UR7, !P0 ;  /* 0x0000000761007c0c */ /* 0x000fc4000c761270 */
[----:B------:R-:W-:Y:S02]  /*5560*/  ISETP.LT.AND P1, PT, R98, UR7, !P0 ;  /* 0x0000000762007c0c */ /* 0x000fe4000c721270 */
[CC--:B-1----:R-:W-:Y:S02]  /*5570*/  IADD3 R14, P6, R16.reuse, R2.reuse, RZ ;  /* 0x00000002100e7210 */ /* 0x0c2fe40007fde0ff */
[----:B------:R-:W-:Y:S02]  /*5580*/  PRMT R21, R7, 0x7770, RZ ;  /* 0x0000777007157816 */ /* 0x000fe400000000ff */
[----:B------:R-:W-:Y:S02]  /*5590*/  LEA.HI.X.SX32 R15, R16, R3, 0x1, P6 ;  /* 0x00000003100f7211 */ /* 0x000fe400030f0eff */
[C---:B0-----:R-:W-:Y:S01]  /*55a0*/  IADD3 R10, P6, R0.reuse, R2, RZ ;  /* 0x00000002000a7210 */ /* 0x041fe20007fde0ff */
[----:B--2---:R-:W-:Y:S01]  /*55b0*/  VIADD R13, R0, UR6 ;  /* 0x00000006000d7c36 */ /* 0x004fe20008000000 */
[----:B------:R-:W-:-:S02]  /*55c0*/  PRMT R17, R6, 0x7771, RZ ;  /* 0x0000777106117816 */ /* 0x000fc400000000ff */
[-C--:B------:R-:W-:Y:S01]  /*55d0*/  LEA.HI.X.SX32 R11, R0, R3.reuse, 0x1, P6 ;  /* 0x00000003000b7211 */ /* 0x080fe200030f0eff */
[C---:B------:R-:W-:Y:S01]  /*55e0*/  VIADD R0, R13.reuse, UR6 ;  /* 0x000000060d007c36 */ /* 0x040fe20008000000 */
[----:B------:R-:W-:Y:S01]  /*55f0*/  IADD3 R12, P6, R13, R2, RZ ;  /* 0x000000020d0c7210 */ /* 0x000fe20007fde0ff */
[----:B------:R0:W-:Y:S01]  /*5600*/  @P5 STG.E.U8 desc[UR16][R8.64], R17 ;  /* 0x0000001108005986 */ /* 0x0001e2000c101110 */
[----:B------:R-:W-:Y:S02]  /*5610*/  ISETP.LT.AND P2, PT, R99, UR7, !P0 ;  /* 0x0000000763007c0c */ /* 0x000fe4000c741270 */
[----:B------:R-:W-:Y:S01]  /*5620*/  LEA.HI.X.SX32 R13, R13, R3, 0x1, P6 ;  /* 0x000000030d0d7211 */ /* 0x000fe200030f0eff */
[----:B------:R1:W-:Y:S01]  /*5630*/  @P4 STG.E.U8 desc[UR16][R14.64], R21 ;  /* 0x000000150e004986 */ /* 0x0003e2000c101110 */
[----:B------:R-:W-:Y:S02]  /*5640*/  PRMT R23, R4, 0x7772, RZ ;  /* 0x0000777204177816 */ /* 0x000fe400000000ff */
[----:B------:R-:W-:-:S02]  /*5650*/  PRMT R19, R7, 0x7771, RZ ;  /* 0x0000777107137816 */ /* 0x000fc400000000ff */
[----:B------:R-:W-:Y:S02]  /*5660*/  ISETP.LT.AND P5, PT, R100, UR7, !P0 ;  /* 0x0000000764007c0c */ /* 0x000fe4000c7a1270 */
[----:B------:R-:W-:Y:S01]  /*5670*/  ISETP.LT.AND P4, PT, R101, UR7, !P0 ;  /* 0x0000000765007c0c */ /* 0x000fe2000c781270 */
[C---:B0-----:R-:W-:Y:S01]  /*5680*/  VIADD R17, R0.reuse, UR6 ;  /* 0x0000000600117c36 */ /* 0x041fe20008000000 */
[----:B------:R-:W-:Y:S01]  /*5690*/  IADD3 R8, P6, R0, R2, RZ ;  /* 0x0000000200087210 */ /* 0x000fe20007fde0ff */
[----:B------:R0:W-:Y:S01]  /*56a0*/  @P3 STG.E.U8 desc[UR16][R10.64], R19 ;  /* 0x000000130a003986 */ /* 0x0001e2000c101110 */
[----:B------:R-:W-:Y:S02]  /*56b0*/  ISETP.LT.AND P3, PT, R102, UR7, !P0 ;  /* 0x0000000766007c0c */ /* 0x000fe4000c761270 */
[----:B------:R-:W-:Y:S01]  /*56c0*/  LEA.HI.X.SX32 R9, R0, R3, 0x1, P6 ;  /* 0x0000000300097211 */ /* 0x000fe200030f0eff */
[----:B------:R-:W-:Y:S01]  /*56d0*/  VIADD R0, R17, UR6 ;  /* 0x0000000611007c36 */ /* 0x000fe20008000000 */
[----:B-1----:R-:W-:Y:S01]  /*56e0*/  PRMT R21, R4, 0x7773, RZ ;  /* 0x0000777304157816 */ /* 0x002fe200000000ff */
[----:B------:R-:W-:Y:S01]  /*56f0*/  @P1 STG.E.U8 desc[UR16][R12.64], R23 ;  /* 0x000000170c001986 */ /* 0x000fe2000c101110 */
[----:B------:R-:W-:Y:S01]  /*5700*/  PRMT R25, R5, 0x7772, RZ ;  /* 0x0000777205197816 */ /* 0x000fe200000000ff */
[----:B------:R-:W-:-:S02]  /*5710*/  VIADD R4, R0, UR6 ;  /* 0x0000000600047c36 */ /* 0x000fc40008000000 */
[----:B------:R1:W-:Y:S01]  /*5720*/  @P2 STG.E.U8 desc[UR16][R8.64], R21 ;  /* 0x0000001508002986 */ /* 0x0003e2000c101110 */
[-C--:B------:R-:W-:Y:S01]  /*5730*/  IADD3 R14, P2, R0, R2.reuse, RZ ;  /* 0x00000002000e7210 */ /* 0x080fe20007f5e0ff */
[C---:B------:R-:W-:Y:S01]  /*5740*/  VIADD R18, R4.reuse, UR6 ;  /* 0x0000000604127c36 */ /* 0x040fe20008000000 */
[CC--:B0-----:R-:W-:Y:S02]  /*5750*/  IADD3 R10, P1, R17.reuse, R2.reuse, RZ ;  /* 0x00000002110a7210 */ /* 0x0c1fe40007f3e0ff */
[-C--:B------:R-:W-:Y:S01]  /*5760*/  IADD3 R16, P6, R4, R2.reuse, RZ ;  /* 0x0000000204107210 */ /* 0x080fe20007fde0ff */
[----:B------:R-:W-:Y:S01]  /*5770*/  VIADD R19, R18, UR6 ;  /* 0x0000000612137c36 */ /* 0x000fe20008000000 */
[-C--:B------:R-:W-:Y:S02]  /*5780*/  LEA.HI.X.SX32 R11, R17, R3.reuse, 0x1, P1 ;  /* 0x00000003110b7211 */ /* 0x080fe400008f0eff */
[----:B------:R-:W-:Y:S01]  /*5790*/  LEA.HI.X.SX32 R15, R0, R3, 0x1, P2 ;  /* 0x00000003000f7211 */ /* 0x000fe200010f0eff */
[----:B------:R-:W-:Y:S01]  /*57a0*/  VIADD R0, R19, UR6 ;  /* 0x0000000613007c36 */ /* 0x000fe20008000000 */
[----:B------:R-:W-:Y:S01]  /*57b0*/  ISETP.LT.AND P2, PT, R103, UR7, !P0 ;  /* 0x0000000767007c0c */ /* 0x000fe2000c741270 */
[----:B------:R0:W-:Y:S01]  /*57c0*/  @P5 STG.E.U8 desc[UR16][R10.64], R25 ;  /* 0x000000190a005986 */ /* 0x0001e2000c101110 */
[----:B-1----:R-:W-:-:S02]  /*57d0*/  IADD3 R8, P1, R19, R2, RZ ;  /* 0x0000000213087210 */ /* 0x002fc40007f3e0ff */
[-C--:B------:R-:W-:Y:S02]  /*57e0*/  LEA.HI.X.SX32 R17, R4, R3.reuse, 0x1, P6 ;  /* 0x0000000304117211 */ /* 0x080fe400030f0eff */
[----:B------:R-:W-:Y:S02]  /*57f0*/  LEA.HI.X.SX32 R9, R19, R3, 0x1, P1 ;  /* 0x0000000313097211 */ /* 0x000fe400008f0eff */
[----:B------:R-:W-:Y:S02]  /*5800*/  ISETP.LT.AND P1, PT, R104, UR7, !P0 ;  /* 0x0000000768007c0c */ /* 0x000fe4000c721270 */
[----:B------:R-:W-:Y:S02]  /*5810*/  ISETP.LT.AND P0, PT, R146, UR7, !P0 ;  /* 0x0000000792007c0c */ /* 0x000fe4000c701270 */
[----:B------:R-:W-:Y:S02]  /*5820*/  IADD3 R12, P6, R18, R2, RZ ;  /* 0x00000002120c7210 */ /* 0x000fe40007fde0ff */
[----:B------:R-:W-:-:S02]  /*5830*/  PRMT R23, R5, 0x7773, RZ ;  /* 0x0000777305177816 */ /* 0x000fc400000000ff */
[----:B------:R-:W-:Y:S02]  /*5840*/  PRMT R21, R6, 0x7772, RZ ;  /* 0x0000777206157816 */ /* 0x000fe400000000ff */
[-C--:B------:R-:W-:Y:S01]  /*5850*/  LEA.HI.X.SX32 R13, R18, R3.reuse, 0x1, P6 ;  /* 0x00000003120d7211 */ /* 0x080fe200030f0eff */
[----:B------:R0:W-:Y:S01]  /*5860*/  @P4 STG.E.U8 desc[UR16][R14.64], R23 ;  /* 0x000000170e004986 */ /* 0x0001e2000c101110 */
[----:B------:R-:W-:Y:S02]  /*5870*/  PRMT R19, R6, 0x7773, RZ ;  /* 0x0000777306137816 */ /* 0x000fe400000000ff */
[C---:B------:R-:W-:Y:S01]  /*5880*/  PRMT R5, R7.reuse, 0x7773, RZ ;  /* 0x0000777307057816 */ /* 0x040fe200000000ff */
[----:B------:R0:W-:Y:S01]  /*5890*/  @P3 STG.E.U8 desc[UR16][R16.64], R21 ;  /* 0x0000001510003986 */ /* 0x0001e2000c101110 */
[----:B------:R-:W-:Y:S02]  /*58a0*/  PRMT R7, R7, 0x7772, RZ ;  /* 0x0000777207077816 */ /* 0x000fe400000000ff */
[C---:B------:R-:W-:Y:S01]  /*58b0*/  IADD3 R2, P6, R0.reuse, R2, RZ ;  /* 0x0000000200027210 */ /* 0x040fe20007fde0ff */
[----:B------:R0:W-:Y:S03]  /*58c0*/  @P2 STG.E.U8 desc[UR16][R12.64], R19 ;  /* 0x000000130c002986 */ /* 0x0001e6000c101110 */
[----:B------:R-:W-:Y:S01]  /*58d0*/  LEA.HI.X.SX32 R3, R0, R3, 0x1, P6 ;  /* 0x0000000300037211 */ /* 0x000fe200030f0eff */
[----:B------:R0:W-:Y:S01]  /*58e0*/  @P1 STG.E.U8 desc[UR16][R8.64], R7 ;  /* 0x0000000708001986 */ /* 0x0001e2000c101110 */
[----:B------:R-:W-:Y:S07]  /*58f0*/  @!P0 EXIT ;  /* 0x000000000000894d */ /* 0x000fee0003800000 */
[----:B------:R-:W-:Y:S01]  /*5900*/  STG.E.U8 desc[UR16][R2.64], R5 ;  /* 0x0000000502007986 */ /* 0x000fe2000c101110 */
[----:B------:R-:W-:Y:S05]  /*5910*/  EXIT ;  /* 0x000000000000794d */ /* 0x000fea0003800000 */
.L_x_2:
[----:B------:R-:W-:-:S00]  /*5920*/  BRA `(.L_x_2) ;  /* 0xfffffffc00fc7947 */ /* 0x000fc0000383ffff */
[----:B------:R-:W-:-:S00]  /*5930*/  NOP ;  /* 0x0000000000007918 */ /* 0x000fc00000000000 */
        /* <DEDUP_REMOVED lines=12> */
.L_x_3:


//--------------------- .nv.shared.matmul_kernel  --------------------------
	.section	.nv.shared.matmul_kernel,"aw",@nobits
	.sectionflags	@""
	.align	16
	.zero		1024


//--------------------- .nv.shared.reserved.0     --------------------------
	.section	.nv.shared.reserved.0,"aw",@nobits
	.weak		__nv_reservedSMEM_offset_0_alias
	.size		__nv_reservedSMEM_offset_0_alias, 0, 0
	.other		__nv_reservedSMEM_offset_0_alias,@"STO_CUDA_RESERVED_SHARED STV_DEFAULT"
__nv_reservedSMEM_offset_0_alias:
	.zero		0


//--------------------- .nv.constant0.matmul_kernel --------------------------
	.section	.nv.constant0.matmul_kernel,"a",@progbits
	.sectionflags	@""
	.align	4
.nv.constant0.matmul_kernel:
	.zero		608


//--------------------- SYMBOLS --------------------------

	.type		.nv.reservedSmem.offset0,@object
	.size		.nv.reservedSmem.offset0,0x4
